//
// Generated by NVIDIA NVVM Compiler
//
// Compiler Build ID: CL-36424714
// Cuda compilation tools, release 13.0, V13.0.88
// Based on NVVM 20.0.0
//

.version 9.0
.target sm_100
.address_size 64

	// .globl	_Z9inplinGpuPcS_S_PiS0_S_
.extern .func  (.param .b32 func_retval0) vprintf
(
	.param .b64 vprintf_param_0,
	.param .b64 vprintf_param_1
)
;
// _ZZ12backtraceGPUPcS_iiE11countonnext has been demoted
// _ZZ12backtraceGPUPcS_iiE4prec has been demoted
// _ZZ12backtraceGPUPcS_iiE1x has been demoted
// _ZZ12backtraceGPUPcS_iiE5righe has been demoted
// _ZZ12backtraceGPUPcS_iiE7colonne has been demoted
// _ZZ12backtraceGPUPcS_iiE1n has been demoted
// _ZZ12backtraceGPUPcS_iiE4stop has been demoted
// _ZZ12backtraceGPUPcS_iiE4next has been demoted
// _ZZ12backtraceGPUPcS_iiE8partenza has been demoted
// _ZZ9inplinGpuPcS_S_PiS0_S_E3max has been demoted
// _ZZ9inplinGpuPcS_S_PiS0_S_E9posizioni has been demoted
.global .align 1 .b8 $str[11] = {69, 82, 82, 37, 100, 37, 100, 37, 100, 110};

.visible .entry _Z9inplinGpuPcS_S_PiS0_S_(
	.param .u64 .ptr .align 1 _Z9inplinGpuPcS_S_PiS0_S__param_0,
	.param .u64 .ptr .align 1 _Z9inplinGpuPcS_S_PiS0_S__param_1,
	.param .u64 .ptr .align 1 _Z9inplinGpuPcS_S_PiS0_S__param_2,
	.param .u64 .ptr .align 1 _Z9inplinGpuPcS_S_PiS0_S__param_3,
	.param .u64 .ptr .align 1 _Z9inplinGpuPcS_S_PiS0_S__param_4,
	.param .u64 .ptr .align 1 _Z9inplinGpuPcS_S_PiS0_S__param_5
)
{
	.local .align 8 .b8 	__local_depot0[16];
	.reg .b64 	%SP;
	.reg .b64 	%SPL;
	.reg .pred 	%p<71>;
	.reg .b16 	%rs<22>;
	.reg .b32 	%r<270>;
	.reg .b64 	%rd<82>;
	// demoted variable
	.shared .align 4 .u32 _ZZ12backtraceGPUPcS_iiE11countonnext;
	// demoted variable
	.shared .align 4 .u32 _ZZ12backtraceGPUPcS_iiE4prec;
	// demoted variable
	.shared .align 4 .u32 _ZZ12backtraceGPUPcS_iiE1x;
	// demoted variable
	.shared .align 4 .u32 _ZZ12backtraceGPUPcS_iiE5righe;
	// demoted variable
	.shared .align 4 .u32 _ZZ12backtraceGPUPcS_iiE7colonne;
	// demoted variable
	.shared .align 4 .u32 _ZZ12backtraceGPUPcS_iiE1n;
	// demoted variable
	.shared .align 4 .u32 _ZZ12backtraceGPUPcS_iiE4stop;
	// demoted variable
	.shared .align 4 .b8 _ZZ12backtraceGPUPcS_iiE4next[4096];
	// demoted variable
	.shared .align 4 .u32 _ZZ12backtraceGPUPcS_iiE8partenza;
	// demoted variable
	.shared .align 4 .b8 _ZZ9inplinGpuPcS_S_PiS0_S_E3max[4100];
	// demoted variable
	.shared .align 4 .b8 _ZZ9inplinGpuPcS_S_PiS0_S_E9posizioni[4100];
	mov.u64 	%SPL, __local_depot0;
	cvta.local.u64 	%SP, %SPL;
	ld.param.u64 	%rd19, [_Z9inplinGpuPcS_S_PiS0_S__param_0];
	ld.param.u64 	%rd20, [_Z9inplinGpuPcS_S_PiS0_S__param_1];
	ld.param.u64 	%rd23, [_Z9inplinGpuPcS_S_PiS0_S__param_4];
	ld.param.u64 	%rd24, [_Z9inplinGpuPcS_S_PiS0_S__param_5];
	cvta.to.global.u64 	%rd1, %rd23;
	cvta.to.global.u64 	%rd2, %rd24;
	mov.u32 	%r1, %tid.x;
	mov.u32 	%r2, %ctaid.x;
	shl.b32 	%r83, %r1, 2;
	mov.u32 	%r84, _ZZ9inplinGpuPcS_S_PiS0_S_E3max;
	add.s32 	%r3, %r84, %r83;
	mov.b32 	%r85, -2;
	st.shared.u32 	[%r3], %r85;
	setp.ne.s32 	%p1, %r1, 0;
	@%p1 bra 	$L__BB0_2;
	mov.b32 	%r86, -2;
	st.shared.u32 	[_ZZ9inplinGpuPcS_S_PiS0_S_E3max+4096], %r86;
$L__BB0_2:
	mul.lo.s32 	%r4, %r2, 263169;
	mad.lo.s32 	%r5, %r1, 257, %r4;
	cvt.u64.u32 	%rd25, %r5;
	mul.wide.u32 	%rd3, %r5, 4;
	add.s64 	%rd26, %rd3, %rd1;
	add.s64 	%rd80, %rd26, 12;
	add.s64 	%rd27, %rd25, %rd2;
	add.s64 	%rd79, %rd27, 3;
	mov.b32 	%r244, 0;
	mov.u32 	%r243, %r5;
$L__BB0_3:
	cvt.u64.u32 	%rd28, %r243;
	mul.wide.u32 	%rd29, %r243, 4;
	add.s64 	%rd30, %rd1, %rd29;
	mov.b32 	%r88, 0;
	st.global.u32 	[%rd30], %r88;
	add.s64 	%rd31, %rd2, %rd28;
	mov.b16 	%rs11, 0;
	st.global.u8 	[%rd31], %rs11;
	setp.eq.s32 	%p2, %r244, 256;
	@%p2 bra 	$L__BB0_5;
	mov.b32 	%r89, 0;
	st.global.u32 	[%rd80+-8], %r89;
	mov.b16 	%rs12, 0;
	st.global.u8 	[%rd79+-2], %rs12;
	st.global.u32 	[%rd80+-4], %r89;
	st.global.u8 	[%rd79+-1], %rs12;
	st.global.u32 	[%rd80], %r89;
	st.global.u8 	[%rd79], %rs12;
	add.s32 	%r244, %r244, 4;
	add.s64 	%rd80, %rd80, 16;
	add.s32 	%r243, %r243, 4;
	add.s64 	%rd79, %rd79, 4;
	bra.uni 	$L__BB0_3;
$L__BB0_5:
	mul.wide.u32 	%rd32, %r4, 4;
	add.s64 	%rd10, %rd1, %rd32;
	setp.eq.s32 	%p3, %r1, 1023;
	@%p3 bra 	$L__BB0_8;
	setp.ne.s32 	%p4, %r1, 0;
	@%p4 bra 	$L__BB0_9;
	mov.b32 	%r90, 0;
	st.global.u32 	[%rd10+1052672], %r90;
	bra.uni 	$L__BB0_9;
$L__BB0_8:
	cvt.u64.u32 	%rd33, %r4;
	add.s64 	%rd34, %rd2, %rd33;
	mov.b16 	%rs13, 0;
	st.global.u8 	[%rd34+263168], %rs13;
$L__BB0_9:
	bar.sync 	0;
	add.s32 	%r10, %r1, -1;
	shl.b32 	%r92, %r2, 9;
	add.s32 	%r93, %r92, %r10;
	cvt.u64.u32 	%rd35, %r93;
	cvta.to.global.u64 	%rd36, %rd19;
	add.s64 	%rd11, %rd36, %rd35;
	shl.b32 	%r94, %r1, 8;
	add.s32 	%r11, %r5, %r94;
	cvta.to.global.u64 	%rd12, %rd20;
	mov.b32 	%r245, 2;
	cvt.s64.s32 	%rd44, %r11;
	cvt.u64.u32 	%rd45, %r1;
$L__BB0_10:
	setp.gt.u32 	%p5, %r10, 510;
	setp.le.u32 	%p6, %r245, %r1;
	or.pred  	%p7, %p5, %p6;
	sub.s32 	%r13, %r245, %r1;
	setp.gt.s32 	%p8, %r13, 511;
	shl.b32 	%r96, %r2, 9;
	not.b32 	%r97, %r1;
	add.s32 	%r98, %r96, %r97;
	add.s32 	%r99, %r245, %r98;
	cvt.s64.s32 	%rd37, %r99;
	add.s64 	%rd13, %rd12, %rd37;
	or.pred  	%p9, %p7, %p8;
	@%p9 bra 	$L__BB0_16;
	ld.global.u8 	%rs1, [%rd11];
	ld.global.u8 	%rs2, [%rd13];
	setp.eq.s16 	%p10, %rs1, %rs2;
	selp.b32 	%r100, 1, -1, %p10;
	add.s32 	%r14, %r11, %r13;
	mul.wide.s32 	%rd38, %r14, 4;
	add.s64 	%rd39, %rd1, %rd38;
	ld.global.u32 	%r101, [%rd39+-2056];
	add.s32 	%r102, %r100, %r101;
	ld.global.u32 	%r103, [%rd39+-2052];
	add.s32 	%r15, %r103, -2;
	ld.global.u32 	%r104, [%rd39+-4];
	add.s32 	%r16, %r104, -2;
	max.s32 	%r105, %r102, %r15;
	max.s32 	%r106, %r16, %r105;
	max.s32 	%r17, %r106, 0;
	setp.ne.s32 	%p11, %r17, %r102;
	@%p11 bra 	$L__BB0_13;
	selp.b16 	%rs20, 1, 2, %p10;
	bra.uni 	$L__BB0_15;
$L__BB0_13:
	setp.eq.s32 	%p12, %r17, %r15;
	mov.b16 	%rs20, 3;
	@%p12 bra 	$L__BB0_15;
	setp.eq.s32 	%p13, %r17, %r16;
	selp.b16 	%rs20, 4, 0, %p13;
$L__BB0_15:
	cvt.u64.u32 	%rd40, %r14;
	add.s64 	%rd41, %rd2, %rd40;
	st.global.u8 	[%rd41], %rs20;
	mul.wide.u32 	%rd42, %r14, 4;
	add.s64 	%rd43, %rd1, %rd42;
	st.global.u32 	[%rd43], %r17;
$L__BB0_16:
	bar.sync 	0;
	add.s32 	%r18, %r245, 1;
	setp.eq.s32 	%p15, %r18, 1025;
	@%p15 bra 	$L__BB0_24;
	setp.gt.u32 	%p16, %r10, 510;
	setp.lt.u32 	%p17, %r245, %r1;
	or.pred  	%p18, %p16, %p17;
	sub.s32 	%r19, %r18, %r1;
	setp.gt.s32 	%p19, %r19, 511;
	or.pred  	%p20, %p18, %p19;
	@%p20 bra 	$L__BB0_23;
	ld.global.u8 	%rs6, [%rd11];
	ld.global.u8 	%rs7, [%rd13+1];
	setp.eq.s16 	%p21, %rs6, %rs7;
	selp.b32 	%r108, 1, -1, %p21;
	cvt.s64.s32 	%rd46, %r245;
	sub.s64 	%rd47, %rd46, %rd45;
	add.s64 	%rd48, %rd47, %rd44;
	shl.b64 	%rd49, %rd48, 2;
	add.s64 	%rd50, %rd49, %rd1;
	ld.global.u32 	%r109, [%rd50+-2052];
	add.s32 	%r110, %r108, %r109;
	ld.global.u32 	%r111, [%rd50+-2048];
	add.s32 	%r20, %r111, -2;
	ld.global.u32 	%r112, [%rd50];
	add.s32 	%r21, %r112, -2;
	max.s32 	%r113, %r110, %r20;
	max.s32 	%r114, %r21, %r113;
	max.s32 	%r22, %r114, 0;
	setp.eq.s32 	%p22, %r22, %r110;
	@%p22 bra 	$L__BB0_21;
	setp.eq.s32 	%p23, %r22, %r20;
	mov.b16 	%rs21, 3;
	@%p23 bra 	$L__BB0_22;
	setp.eq.s32 	%p24, %r22, %r21;
	selp.b16 	%rs21, 4, 0, %p24;
	bra.uni 	$L__BB0_22;
$L__BB0_21:
	selp.b16 	%rs21, 1, 2, %p21;
$L__BB0_22:
	add.s32 	%r115, %r11, %r19;
	cvt.u64.u32 	%rd51, %r115;
	add.s64 	%rd52, %rd2, %rd51;
	st.global.u8 	[%rd52], %rs21;
	mul.wide.u32 	%rd53, %r115, 4;
	add.s64 	%rd54, %rd1, %rd53;
	st.global.u32 	[%rd54], %r22;
$L__BB0_23:
	bar.sync 	0;
	add.s32 	%r245, %r245, 2;
	bra.uni 	$L__BB0_10;
$L__BB0_24:
	setp.ne.s32 	%p26, %r1, 0;
	@%p26 bra 	$L__BB0_26;
	add.s32 	%r116, %r4, 263168;
	mul.wide.u32 	%rd55, %r4, 4;
	add.s64 	%rd56, %rd1, %rd55;
	ld.global.u32 	%r117, [%rd56+1052672];
	st.shared.u32 	[_ZZ9inplinGpuPcS_S_PiS0_S_E3max+4096], %r117;
	st.shared.u32 	[_ZZ9inplinGpuPcS_S_PiS0_S_E9posizioni+4096], %r116;
$L__BB0_26:
	shl.b32 	%r119, %r1, 2;
	mov.u32 	%r120, _ZZ9inplinGpuPcS_S_PiS0_S_E9posizioni;
	add.s32 	%r24, %r120, %r119;
	ld.shared.u32 	%r251, [%r3];
	add.s64 	%rd81, %rd26, 8;
	add.s32 	%r246, %r5, 3;
	mov.b32 	%r247, 3;
$L__BB0_27:
	add.s32 	%r30, %r246, -2;
	add.s32 	%r31, %r246, -3;
	mul.wide.u32 	%rd58, %r31, 4;
	add.s64 	%rd59, %rd1, %rd58;
	ld.global.u32 	%r32, [%rd59];
	setp.le.s32 	%p27, %r32, %r251;
	@%p27 bra 	$L__BB0_29;
	st.shared.u32 	[%r3], %r32;
	st.shared.u32 	[%r24], %r31;
	mov.u32 	%r251, %r32;
$L__BB0_29:
	setp.eq.s32 	%p28, %r247, 259;
	@%p28 bra 	$L__BB0_37;
	ld.global.u32 	%r34, [%rd81+-4];
	setp.le.s32 	%p29, %r34, %r251;
	@%p29 bra 	$L__BB0_32;
	st.shared.u32 	[%r3], %r34;
	st.shared.u32 	[%r24], %r30;
	mov.u32 	%r251, %r34;
$L__BB0_32:
	ld.global.u32 	%r36, [%rd81];
	setp.le.s32 	%p30, %r36, %r251;
	@%p30 bra 	$L__BB0_34;
	add.s32 	%r121, %r30, 1;
	st.shared.u32 	[%r3], %r36;
	st.shared.u32 	[%r24], %r121;
	mov.u32 	%r251, %r36;
$L__BB0_34:
	ld.global.u32 	%r38, [%rd81+4];
	setp.le.s32 	%p31, %r38, %r251;
	@%p31 bra 	$L__BB0_36;
	st.shared.u32 	[%r3], %r38;
	st.shared.u32 	[%r24], %r246;
	mov.u32 	%r251, %r38;
$L__BB0_36:
	add.s32 	%r247, %r247, 4;
	add.s64 	%rd81, %rd81, 16;
	add.s32 	%r246, %r246, 4;
	bra.uni 	$L__BB0_27;
$L__BB0_37:
	setp.ne.s32 	%p32, %r1, 0;
	bar.sync 	0;
	ld.shared.u32 	%r260, [_ZZ9inplinGpuPcS_S_PiS0_S_E3max];
	@%p32 bra 	$L__BB0_49;
	add.s32 	%r254, %r120, 8;
	mov.u32 	%r126, _ZZ9inplinGpuPcS_S_PiS0_S_E3max;
	add.s32 	%r253, %r126, 16;
	mov.b32 	%r255, 8;
	mov.u32 	%r256, %r260;
$L__BB0_39:
	setp.le.s32 	%p33, %r256, %r260;
	@%p33 bra 	$L__BB0_41;
	st.shared.u32 	[_ZZ9inplinGpuPcS_S_PiS0_S_E3max], %r256;
	ld.shared.u32 	%r127, [%r254+-8];
	st.shared.u32 	[_ZZ9inplinGpuPcS_S_PiS0_S_E9posizioni], %r127;
	mov.u32 	%r260, %r256;
$L__BB0_41:
	setp.eq.s32 	%p34, %r255, 4104;
	@%p34 bra 	$L__BB0_49;
	ld.shared.u32 	%r49, [%r253+-12];
	setp.le.s32 	%p35, %r49, %r260;
	@%p35 bra 	$L__BB0_44;
	st.shared.u32 	[_ZZ9inplinGpuPcS_S_PiS0_S_E3max], %r49;
	ld.shared.u32 	%r128, [%r254+-4];
	st.shared.u32 	[_ZZ9inplinGpuPcS_S_PiS0_S_E9posizioni], %r128;
	mov.u32 	%r260, %r49;
$L__BB0_44:
	ld.shared.u32 	%r51, [%r253+-8];
	setp.le.s32 	%p36, %r51, %r260;
	@%p36 bra 	$L__BB0_46;
	st.shared.u32 	[_ZZ9inplinGpuPcS_S_PiS0_S_E3max], %r51;
	ld.shared.u32 	%r129, [%r254];
	st.shared.u32 	[_ZZ9inplinGpuPcS_S_PiS0_S_E9posizioni], %r129;
	mov.u32 	%r260, %r51;
$L__BB0_46:
	ld.shared.u32 	%r53, [%r253+-4];
	setp.le.s32 	%p37, %r53, %r260;
	@%p37 bra 	$L__BB0_48;
	st.shared.u32 	[_ZZ9inplinGpuPcS_S_PiS0_S_E3max], %r53;
	ld.shared.u32 	%r130, [%r254+4];
	st.shared.u32 	[_ZZ9inplinGpuPcS_S_PiS0_S_E9posizioni], %r130;
	mov.u32 	%r260, %r53;
$L__BB0_48:
	ld.shared.u32 	%r256, [%r253];
	add.s32 	%r255, %r255, 16;
	add.s32 	%r254, %r254, 16;
	add.s32 	%r253, %r253, 16;
	bra.uni 	$L__BB0_39;
$L__BB0_49:
	ld.param.u64 	%rd78, [_Z9inplinGpuPcS_S_PiS0_S__param_3];
	ld.param.u64 	%rd77, [_Z9inplinGpuPcS_S_PiS0_S__param_2];
	cvta.to.global.u64 	%rd60, %rd78;
	mul.wide.u32 	%rd61, %r2, 4;
	add.s64 	%rd62, %rd60, %rd61;
	st.global.u32 	[%rd62], %r260;
	bar.sync 	0;
	shl.b32 	%r131, %r2, 10;
	cvt.u64.u32 	%rd63, %r131;
	cvta.to.global.u64 	%rd64, %rd77;
	add.s64 	%rd17, %rd64, %rd63;
	ld.shared.u32 	%r132, [_ZZ9inplinGpuPcS_S_PiS0_S_E9posizioni];
	mov.b32 	%r133, 0;
	st.shared.u32 	[_ZZ12backtraceGPUPcS_iiE1n], %r133;
	st.shared.u32 	[_ZZ12backtraceGPUPcS_iiE4stop], %r133;
	add.s32 	%r134, %r132, 1;
	mul.hi.s32 	%r135, %r134, 2139119553;
	shr.u32 	%r136, %r135, 31;
	shr.s32 	%r137, %r135, 17;
	add.s32 	%r138, %r137, %r136;
	mul.lo.s32 	%r139, %r138, 263169;
	not.b32 	%r140, %r139;
	add.s32 	%r141, %r140, %r134;
	st.shared.u32 	[_ZZ12backtraceGPUPcS_iiE8partenza], %r141;
	bar.sync 	0;
	ld.shared.u32 	%r142, [_ZZ12backtraceGPUPcS_iiE1n];
	setp.gt.s32 	%p38, %r142, 1023;
	ld.shared.u32 	%r143, [_ZZ12backtraceGPUPcS_iiE4stop];
	setp.ne.s32 	%p39, %r143, 0;
	or.pred  	%p40, %p38, %p39;
	@%p40 bra 	$L__BB0_92;
	add.u64 	%rd65, %SP, 0;
	add.u64 	%rd18, %SPL, 0;
	mov.u32 	%r146, _ZZ12backtraceGPUPcS_iiE4next;
	add.s32 	%r60, %r146, %r119;
	add.s32 	%r61, %r1, 1;
	mov.u64 	%rd72, $str;
$L__BB0_51:
	setp.ne.s32 	%p41, %r1, 0;
	@%p41 bra 	$L__BB0_59;
	ld.shared.u32 	%r62, [_ZZ12backtraceGPUPcS_iiE8partenza];
	add.s32 	%r147, %r62, 1;
	mul.hi.s32 	%r148, %r147, 2143297521;
	shr.u32 	%r149, %r148, 31;
	shr.s32 	%r150, %r148, 8;
	add.s32 	%r151, %r150, %r149;
	add.s32 	%r63, %r151, 1;
	st.shared.u32 	[_ZZ12backtraceGPUPcS_iiE5righe], %r63;
	mul.lo.s32 	%r152, %r151, 513;
	sub.s32 	%r64, %r147, %r152;
	st.shared.u32 	[_ZZ12backtraceGPUPcS_iiE7colonne], %r64;
	mad.lo.s32 	%r153, %r64, %r151, %r64;
	setp.lt.s32 	%p42, %r153, 1024;
	@%p42 bra 	$L__BB0_59;
	setp.lt.s32 	%p43, %r62, 15902;
	setp.lt.s32 	%p44, %r64, 32;
	or.pred  	%p45, %p43, %p44;
	@%p45 bra 	$L__BB0_55;
	mov.b32 	%r156, 32;
	st.shared.u32 	[_ZZ12backtraceGPUPcS_iiE5righe], %r156;
	st.shared.u32 	[_ZZ12backtraceGPUPcS_iiE7colonne], %r156;
	bra.uni 	$L__BB0_59;
$L__BB0_55:
	setp.gt.s32 	%p46, %r62, 15901;
	@%p46 bra 	$L__BB0_57;
	div.s32 	%r155, 1024, %r63;
	st.shared.u32 	[_ZZ12backtraceGPUPcS_iiE7colonne], %r155;
	bra.uni 	$L__BB0_59;
$L__BB0_57:
	setp.gt.s32 	%p47, %r64, 31;
	@%p47 bra 	$L__BB0_59;
	div.u32 	%r154, 1024, %r64;
	st.shared.u32 	[_ZZ12backtraceGPUPcS_iiE5righe], %r154;
$L__BB0_59:
	bar.sync 	0;
	ld.shared.u32 	%r65, [_ZZ12backtraceGPUPcS_iiE5righe];
	ld.shared.u32 	%r66, [_ZZ12backtraceGPUPcS_iiE7colonne];
	mul.lo.s32 	%r157, %r66, %r65;
	setp.ge.s32 	%p48, %r1, %r157;
	@%p48 bra 	$L__BB0_76;
	ld.shared.u32 	%r67, [_ZZ12backtraceGPUPcS_iiE8partenza];
	div.s32 	%r158, %r1, %r66;
	mad.lo.s32 	%r159, %r158, -513, %r67;
	mul.lo.s32 	%r160, %r158, %r66;
	sub.s32 	%r161, %r160, %r1;
	add.s32 	%r68, %r159, %r161;
	st.shared.u32 	[_ZZ12backtraceGPUPcS_iiE1x], %r68;
	add.s32 	%r162, %r68, %r4;
	cvt.s64.s32 	%rd66, %r162;
	add.s64 	%rd67, %rd2, %rd66;
	ld.global.u8 	%rs16, [%rd67];
	setp.gt.s16 	%p49, %rs16, 2;
	@%p49 bra 	$L__BB0_64;
	add.s16 	%rs17, %rs16, -1;
	setp.lt.u16 	%p52, %rs17, 2;
	@%p52 bra 	$L__BB0_68;
	setp.eq.s16 	%p53, %rs16, 0;
	@%p53 bra 	$L__BB0_63;
	bra.uni 	$L__BB0_76;
$L__BB0_63:
	mov.b32 	%r163, -1;
	st.shared.u32 	[%r60], %r163;
	bra.uni 	$L__BB0_76;
$L__BB0_64:
	setp.eq.s16 	%p50, %rs16, 3;
	@%p50 bra 	$L__BB0_72;
	setp.eq.s16 	%p51, %rs16, 4;
	@%p51 bra 	$L__BB0_66;
	bra.uni 	$L__BB0_76;
$L__BB0_66:
	sub.s32 	%r164, %r67, %r68;
	mul.hi.s32 	%r165, %r164, 2143297521;
	shr.u32 	%r166, %r165, 31;
	shr.s32 	%r167, %r165, 8;
	add.s32 	%r168, %r167, %r166;
	mul.lo.s32 	%r169, %r168, 513;
	sub.s32 	%r170, %r164, %r169;
	add.s32 	%r171, %r66, -1;
	setp.ge.s32 	%p54, %r170, %r171;
	@%p54 bra 	$L__BB0_75;
	st.shared.u32 	[%r60], %r61;
	bra.uni 	$L__BB0_76;
$L__BB0_68:
	sub.s32 	%r181, %r67, %r68;
	add.s32 	%r182, %r181, 1;
	mul.hi.s32 	%r183, %r182, 2143297521;
	shr.u32 	%r184, %r183, 31;
	shr.s32 	%r185, %r183, 8;
	add.s32 	%r186, %r185, %r184;
	add.s32 	%r187, %r65, -1;
	setp.ge.s32 	%p56, %r186, %r187;
	@%p56 bra 	$L__BB0_71;
	mul.hi.s32 	%r189, %r181, 2143297521;
	shr.u32 	%r190, %r189, 31;
	shr.s32 	%r191, %r189, 8;
	add.s32 	%r192, %r191, %r190;
	mul.lo.s32 	%r193, %r192, 513;
	sub.s32 	%r194, %r181, %r193;
	add.s32 	%r195, %r66, -1;
	setp.ge.s32 	%p57, %r194, %r195;
	@%p57 bra 	$L__BB0_71;
	add.s32 	%r197, %r61, %r66;
	st.shared.u32 	[%r60], %r197;
	bra.uni 	$L__BB0_76;
$L__BB0_71:
	mov.b32 	%r196, 1024;
	st.shared.u32 	[%r60], %r196;
	bra.uni 	$L__BB0_76;
$L__BB0_72:
	sub.s32 	%r173, %r67, %r68;
	mul.hi.s32 	%r174, %r173, 2143297521;
	shr.u32 	%r175, %r174, 31;
	shr.s32 	%r176, %r174, 8;
	add.s32 	%r177, %r176, %r175;
	add.s32 	%r178, %r65, -1;
	setp.ge.s32 	%p55, %r177, %r178;
	@%p55 bra 	$L__BB0_74;
	add.s32 	%r180, %r66, %r1;
	st.shared.u32 	[%r60], %r180;
	bra.uni 	$L__BB0_76;
$L__BB0_74:
	mov.b32 	%r179, 1025;
	st.shared.u32 	[%r60], %r179;
	bra.uni 	$L__BB0_76;
$L__BB0_75:
	mov.b32 	%r172, 1026;
	st.shared.u32 	[%r60], %r172;
$L__BB0_76:
	setp.ne.s32 	%p58, %r1, 0;
	bar.sync 	0;
	@%p58 bra 	$L__BB0_91;
	mov.b32 	%r264, 0;
	st.shared.u32 	[_ZZ12backtraceGPUPcS_iiE11countonnext], %r264;
	st.shared.u32 	[_ZZ12backtraceGPUPcS_iiE4prec], %r264;
	ld.shared.u32 	%r199, [_ZZ12backtraceGPUPcS_iiE5righe];
	ld.shared.u32 	%r69, [_ZZ12backtraceGPUPcS_iiE7colonne];
	mul.lo.s32 	%r70, %r69, %r199;
	ld.shared.u32 	%r200, [_ZZ12backtraceGPUPcS_iiE8partenza];
	add.s32 	%r71, %r200, %r4;
	ld.shared.u32 	%r266, [_ZZ12backtraceGPUPcS_iiE1n];
	mov.u32 	%r267, %r264;
$L__BB0_78:
	mov.u32 	%r269, %r264;
	setp.ge.s32 	%p59, %r269, %r70;
	@%p59 bra 	$L__BB0_80;
	div.s32 	%r201, %r269, %r69;
	mad.lo.s32 	%r202, %r201, -513, %r71;
	mul.lo.s32 	%r203, %r201, %r69;
	sub.s32 	%r204, %r203, %r269;
	add.s32 	%r205, %r202, %r204;
	cvt.s64.s32 	%rd68, %r205;
	add.s64 	%rd69, %rd2, %rd68;
	ld.global.u8 	%rs18, [%rd69];
	cvt.s64.s32 	%rd70, %r266;
	add.s64 	%rd71, %rd17, %rd70;
	st.global.u8 	[%rd71], %rs18;
	st.shared.u32 	[_ZZ12backtraceGPUPcS_iiE4prec], %r269;
	shl.b32 	%r206, %r269, 2;
	add.s32 	%r208, %r146, %r206;
	ld.shared.u32 	%r264, [%r208];
	st.shared.u32 	[_ZZ12backtraceGPUPcS_iiE11countonnext], %r264;
	add.s32 	%r266, %r266, 1;
	st.shared.u32 	[_ZZ12backtraceGPUPcS_iiE1n], %r266;
	setp.gt.s32 	%p60, %r264, -1;
	mov.u32 	%r267, %r269;
	mov.u32 	%r269, %r264;
	@%p60 bra 	$L__BB0_78;
$L__BB0_80:
	add.s32 	%r209, %r269, -1024;
	setp.lt.u32 	%p61, %r209, 3;
	@%p61 bra 	$L__BB0_83;
	setp.eq.s32 	%p62, %r269, -1;
	@%p62 bra 	$L__BB0_83;
	st.local.v2.u32 	[%rd18], {%r269, %r267};
	st.local.u32 	[%rd18+8], %r266;
	cvta.global.u64 	%rd73, %rd72;
	{ // callseq 0, 0
	.param .b64 param0;
	st.param.b64 	[param0], %rd73;
	.param .b64 param1;
	st.param.b64 	[param1], %rd65;
	.param .b32 retval0;
	call.uni (retval0), 
	vprintf, 
	(
	param0, 
	param1
	);
	ld.param.b32 	%r210, [retval0];
	} // callseq 0
	ld.shared.u32 	%r269, [_ZZ12backtraceGPUPcS_iiE11countonnext];
$L__BB0_83:
	setp.gt.s32 	%p63, %r269, 1024;
	@%p63 bra 	$L__BB0_87;
	setp.eq.s32 	%p66, %r269, -1;
	@%p66 bra 	$L__BB0_90;
	setp.eq.s32 	%p67, %r269, 1024;
	@%p67 bra 	$L__BB0_86;
	bra.uni 	$L__BB0_91;
$L__BB0_86:
	ld.shared.u32 	%r231, [_ZZ12backtraceGPUPcS_iiE8partenza];
	ld.shared.u32 	%r232, [_ZZ12backtraceGPUPcS_iiE4prec];
	ld.shared.u32 	%r233, [_ZZ12backtraceGPUPcS_iiE7colonne];
	div.s32 	%r234, %r232, %r233;
	mul.lo.s32 	%r235, %r234, %r233;
	mad.lo.s32 	%r236, %r234, -513, %r231;
	sub.s32 	%r237, %r235, %r232;
	add.s32 	%r238, %r236, %r237;
	add.s32 	%r239, %r238, -514;
	st.shared.u32 	[_ZZ12backtraceGPUPcS_iiE8partenza], %r239;
	bra.uni 	$L__BB0_91;
$L__BB0_87:
	setp.eq.s32 	%p64, %r269, 1025;
	@%p64 bra 	$L__BB0_93;
	setp.eq.s32 	%p65, %r269, 1026;
	@%p65 bra 	$L__BB0_89;
	bra.uni 	$L__BB0_91;
$L__BB0_89:
	ld.shared.u32 	%r213, [_ZZ12backtraceGPUPcS_iiE8partenza];
	ld.shared.u32 	%r214, [_ZZ12backtraceGPUPcS_iiE4prec];
	ld.shared.u32 	%r215, [_ZZ12backtraceGPUPcS_iiE7colonne];
	div.s32 	%r216, %r214, %r215;
	mad.lo.s32 	%r217, %r216, -513, %r213;
	mul.lo.s32 	%r218, %r216, %r215;
	sub.s32 	%r219, %r214, %r218;
	not.b32 	%r220, %r219;
	add.s32 	%r221, %r217, %r220;
	st.shared.u32 	[_ZZ12backtraceGPUPcS_iiE8partenza], %r221;
	bra.uni 	$L__BB0_91;
$L__BB0_90:
	mov.b32 	%r212, 1;
	st.shared.u32 	[_ZZ12backtraceGPUPcS_iiE4stop], %r212;
	ld.shared.s32 	%rd75, [_ZZ12backtraceGPUPcS_iiE1n];
	add.s64 	%rd76, %rd17, %rd75;
	mov.b16 	%rs19, 0;
	st.global.u8 	[%rd76], %rs19;
$L__BB0_91:
	bar.sync 	0;
	ld.shared.u32 	%r240, [_ZZ12backtraceGPUPcS_iiE1n];
	setp.lt.s32 	%p68, %r240, 1024;
	ld.shared.u32 	%r241, [_ZZ12backtraceGPUPcS_iiE4stop];
	setp.eq.s32 	%p69, %r241, 0;
	and.pred  	%p70, %p68, %p69;
	@%p70 bra 	$L__BB0_51;
$L__BB0_92:
	ret;
$L__BB0_93:
	ld.shared.u32 	%r222, [_ZZ12backtraceGPUPcS_iiE8partenza];
	ld.shared.u32 	%r223, [_ZZ12backtraceGPUPcS_iiE4prec];
	ld.shared.u32 	%r224, [_ZZ12backtraceGPUPcS_iiE7colonne];
	div.s32 	%r225, %r223, %r224;
	mul.lo.s32 	%r226, %r225, %r224;
	mad.lo.s32 	%r227, %r225, -513, %r222;
	sub.s32 	%r228, %r226, %r223;
	add.s32 	%r229, %r227, %r228;
	add.s32 	%r230, %r229, -513;
	st.shared.u32 	[_ZZ12backtraceGPUPcS_iiE8partenza], %r230;
	bra.uni 	$L__BB0_91;

}


// ===== COMPILED SASS (sm_100) =====

	.target	sm_100

	.elftype	@"ET_EXEC"


//--------------------- .note.nv.tkinfo           --------------------------
	.section	.note.nv.tkinfo,"",@"SHT_NOTE"
	.sectionflags	@"SHF_NOTE_NV_TKINFO"
	.tkinfo
        /*0018*/ 	.word	0x00000002
        /*0030*/ 	.string	""
        /*0030*/ 	.string	"ptxas"
        /*0030*/ 	.string	"Cuda compilation tools, release 13.0, V13.0.88"
        /*0030*/ 	.string	"Build cuda_13.0.r13.0/compiler.36424714_0"
        /*0030*/ 	.string	"-arch sm_100 -m 64 "



//--------------------- .note.nv.cuinfo           --------------------------
	.section	.note.nv.cuinfo,"",@"SHT_NOTE"
	.sectionflags	@"SHF_NOTE_NV_CUINFO"
        /*0018*/ 	.short	0x0002
        /*001a*/ 	.short	0x0064
        /*001c*/ 	.short	0x0082
	.zero		2


//--------------------- .nv.info                  --------------------------
	.section	.nv.info,"",@"SHT_CUDA_INFO"
	.align	4


	//----- nvinfo : EIATTR_REGCOUNT
	.align		4
        /*0000*/ 	.byte	0x04, 0x2f
        /*0002*/ 	.short	(.L_2 - .L_1)
	.align		4
.L_1:
        /*0004*/ 	.word	index@(_Z9inplinGpuPcS_S_PiS0_S_)
        /*0008*/ 	.word	0x00000020


	//----- nvinfo : EIATTR_FRAME_SIZE
	.align		4
.L_2:
        /*000c*/ 	.byte	0x04, 0x11
        /*000e*/ 	.short	(.L_4 - .L_3)
	.align		4
.L_3:
        /*0010*/ 	.word	index@(_Z9inplinGpuPcS_S_PiS0_S_)
        /*0014*/ 	.word	0x00000010


	//----- nvinfo : EIATTR_MIN_STACK_SIZE
	.align		4
.L_4:
        /*0018*/ 	.byte	0x04, 0x12
        /*001a*/ 	.short	(.L_6 - .L_5)
	.align		4
.L_5:
        /*001c*/ 	.word	index@(_Z9inplinGpuPcS_S_PiS0_S_)
        /*0020*/ 	.word	0x00000010
.L_6:


//--------------------- .nv.compat                --------------------------
	.section	.nv.compat,"",@"SHT_CUDA_COMPAT_INFO"
	.align	4
        /*0000*/ 	.byte	0x02, 0x09, 0x00, 0x00, 0x02, 0x02, 0x01, 0x00, 0x02, 0x05, 0x05, 0x00, 0x03, 0x07, 0x01, 0x01
        /*0010*/ 	.byte	0x02, 0x03, 0x00, 0x00, 0x02, 0x06, 0x01, 0x00, 0x04, 0x0b, 0x08, 0x00, 0x09, 0x00, 0x00, 0x00
        /*0020*/ 	.byte	0x00, 0x00, 0x00, 0x00


//--------------------- .nv.info._Z9inplinGpuPcS_S_PiS0_S_ --------------------------
	.section	.nv.info._Z9inplinGpuPcS_S_PiS0_S_,"",@"SHT_CUDA_INFO"
	.sectionflags	@""
	.align	4


	//----- nvinfo : EIATTR_CUDA_API_VERSION
	.align		4
        /*0000*/ 	.byte	0x04, 0x37
        /*0002*/ 	.short	(.L_8 - .L_7)
.L_7:
        /*0004*/ 	.word	0x00000082


	//----- nvinfo : EIATTR_KPARAM_INFO
	.align		4
.L_8:
        /*0008*/ 	.byte	0x04, 0x17
        /*000a*/ 	.short	(.L_10 - .L_9)
.L_9:
        /*000c*/ 	.word	0x00000000
        /*0010*/ 	.short	0x0005
        /*0012*/ 	.short	0x0028
        /*0014*/ 	.byte	0x00, 0xf5, 0x21, 0x00


	//----- nvinfo : EIATTR_KPARAM_INFO
	.align		4
.L_10:
        /*0018*/ 	.byte	0x04, 0x17
        /*001a*/ 	.short	(.L_12 - .L_11)
.L_11:
        /*001c*/ 	.word	0x00000000
        /*0020*/ 	.short	0x0004
        /*0022*/ 	.short	0x0020
        /*0024*/ 	.byte	0x00, 0xf5, 0x21, 0x00


	//----- nvinfo : EIATTR_KPARAM_INFO
	.align		4
.L_12:
        /*0028*/ 	.byte	0x04, 0x17
        /*002a*/ 	.short	(.L_14 - .L_13)
.L_13:
        /*002c*/ 	.word	0x00000000
        /*0030*/ 	.short	0x0003
        /*0032*/ 	.short	0x0018
        /*0034*/ 	.byte	0x00, 0xf5, 0x21, 0x00


	//----- nvinfo : EIATTR_KPARAM_INFO
	.align		4
.L_14:
        /*0038*/ 	.byte	0x04, 0x17
        /*003a*/ 	.short	(.L_16 - .L_15)
.L_15:
        /*003c*/ 	.word	0x00000000
        /*0040*/ 	.short	0x0002
        /*0042*/ 	.short	0x0010
        /*0044*/ 	.byte	0x00, 0xf5, 0x21, 0x00


	//----- nvinfo : EIATTR_KPARAM_INFO
	.align		4
.L_16:
        /*0048*/ 	.byte	0x04, 0x17
        /*004a*/ 	.short	(.L_18 - .L_17)
.L_17:
        /*004c*/ 	.word	0x00000000
        /*0050*/ 	.short	0x0001
        /*0052*/ 	.short	0x0008
        /*0054*/ 	.byte	0x00, 0xf5, 0x21, 0x00


	//----- nvinfo : EIATTR_KPARAM_INFO
	.align		4
.L_18:
        /*0058*/ 	.byte	0x04, 0x17
        /*005a*/ 	.short	(.L_20 - .L_19)
.L_19:
        /*005c*/ 	.word	0x00000000
        /*0060*/ 	.short	0x0000
        /*0062*/ 	.short	0x0000
        /*0064*/ 	.byte	0x00, 0xf5, 0x21, 0x00


	//----- nvinfo : EIATTR_SPARSE_MMA_MASK
	.align		4
.L_20:
        /*0068*/ 	.byte	0x03, 0x50
        /*006a*/ 	.short	0x0000


	//----- nvinfo : EIATTR_MAXREG_COUNT
	.align		4
        /*006c*/ 	.byte	0x03, 0x1b
        /*006e*/ 	.short	0x00ff


	//----- nvinfo : EIATTR_NUM_BARRIERS
	.align		4
        /*0070*/ 	.byte	0x02, 0x4c
        /*0072*/ 	.byte	0x01
	.zero		1


	//----- nvinfo : EIATTR_EXTERNS
	.align		4
        /*0074*/ 	.byte	0x04, 0x0f
        /*0076*/ 	.short	(.L_22 - .L_21)


	//   ....[0]....
	.align		4
.L_21:
        /*0078*/ 	.word	index@(vprintf)


	//----- nvinfo : EIATTR_MERCURY_ISA_VERSION
	.align		4
.L_22:
        /*007c*/ 	.byte	0x03, 0x5f
        /*007e*/ 	.short	0x0101


	//----- nvinfo : EIATTR_VRC_CTA_INIT_COUNT
	.align		4
        /*0080*/ 	.byte	0x02, 0x4a
	.zero		1
	.zero		1


	//----- nvinfo : EIATTR_SYSCALL_OFFSETS
	.align		4
        /*0084*/ 	.byte	0x04, 0x46
        /*0086*/ 	.short	(.L_24 - .L_23)


	//   ....[0]....
.L_23:
        /*0088*/ 	.word	0x00002f00


	//----- nvinfo : EIATTR_EXIT_INSTR_OFFSETS
	.align		4
.L_24:
        /*008c*/ 	.byte	0x04, 0x1c
        /*008e*/ 	.short	(.L_26 - .L_25)


	//   ....[0]....
.L_25:
        /*0090*/ 	.word	0x00001f00


	//   ....[1]....
        /*0094*/ 	.word	0x000037f0


	//----- nvinfo : EIATTR_INDIRECT_BRANCH_TARGETS
	.align		4
.L_26:
        /*0098*/ 	.byte	0x04, 0x34
        /*009a*/ 	.short	(.L_28 - .L_27)


	//   ....[0]....
.L_27:
        /*009c*/ 	.word	.L_x_39@srel
        /*00a0*/ 	.short	0x0
        /*00a2*/ 	.short	0x0
        /*00a4*/ 	.word	0x3
        /*00a8*/ 	.word	.L_x_40@srel
        /*00ac*/ 	.word	.L_x_41@srel
        /*00b0*/ 	.word	.L_x_30@srel


	//----- nvinfo : EIATTR_CRS_STACK_SIZE
	.align		4
.L_28:
        /*00b4*/ 	.byte	0x04, 0x1e
        /*00b6*/ 	.short	(.L_30 - .L_29)
.L_29:
        /*00b8*/ 	.word	0x00000000


	//----- nvinfo : EIATTR_CBANK_PARAM_SIZE
	.align		4
.L_30:
        /*00bc*/ 	.byte	0x03, 0x19
        /*00be*/ 	.short	0x0030


	//----- nvinfo : EIATTR_PARAM_CBANK
	.align		4
        /*00c0*/ 	.byte	0x04, 0x0a
        /*00c2*/ 	.short	(.L_32 - .L_31)
	.align		4
.L_31:
        /*00c4*/ 	.word	index@(.nv.constant0._Z9inplinGpuPcS_S_PiS0_S_)
        /*00c8*/ 	.short	0x0380
        /*00ca*/ 	.short	0x0030


	//----- nvinfo : EIATTR_SW_WAR
	.align		4
.L_32:
        /*00cc*/ 	.byte	0x04, 0x36
        /*00ce*/ 	.short	(.L_34 - .L_33)
.L_33:
        /*00d0*/ 	.word	0x00000008
.L_34:


//--------------------- .nv.callgraph             --------------------------
	.section	.nv.callgraph,"",@"SHT_CUDA_CALLGRAPH"
	.align	4
	.sectionentsize	8
	.align		4
        /*0000*/ 	.word	0x00000000
	.align		4
        /*0004*/ 	.word	0xffffffff
	.align		4
        /*0008*/ 	.word	index@(_Z9inplinGpuPcS_S_PiS0_S_)
	.align		4
        /*000c*/ 	.word	index@(vprintf)
	.align		4
        /*0010*/ 	.word	0x00000000
	.align		4
        /*0014*/ 	.word	0xfffffffe
	.align		4
        /*0018*/ 	.word	0x00000000
	.align		4
        /*001c*/ 	.word	0xfffffffd
	.align		4
        /*0020*/ 	.word	0x00000000
	.align		4
        /*0024*/ 	.word	0xfffffffc


//--------------------- .nv.constant4             --------------------------
	.section	.nv.constant4,"a",@progbits
	.align	8
	.align		8
.nv.constant4:
        /*0000*/ 	.dword	vprintf
	.align		8
        /*0008*/ 	.dword	$str


//--------------------- .nv.constant2._Z9inplinGpuPcS_S_PiS0_S_ --------------------------
	.section	.nv.constant2._Z9inplinGpuPcS_S_PiS0_S_,"a",@progbits
	.sectionflags	@""
	.align	4
.nv.constant2._Z9inplinGpuPcS_S_PiS0_S_:
        /*0000*/ 	.byte	0x30, 0x35, 0x00, 0x00, 0xe0, 0x32, 0x00, 0x00, 0x50, 0x37, 0x00, 0x00


//--------------------- .text._Z9inplinGpuPcS_S_PiS0_S_ --------------------------
	.section	.text._Z9inplinGpuPcS_S_PiS0_S_,"ax",@progbits
	.align	128
        .global         _Z9inplinGpuPcS_S_PiS0_S_
        .type           _Z9inplinGpuPcS_S_PiS0_S_,@function
        .size           _Z9inplinGpuPcS_S_PiS0_S_,(.L_x_43 - _Z9inplinGpuPcS_S_PiS0_S_)
        .other          _Z9inplinGpuPcS_S_PiS0_S_,@"STO_CUDA_ENTRY STV_DEFAULT"
_Z9inplinGpuPcS_S_PiS0_S_:
.text._Z9inplinGpuPcS_S_PiS0_S_:
[----:B------:R-:W0:Y:S01]  /*0000*/  LDC R1, c[0x0][0x37c] ;  /* 0x0000df00ff017b82 */ /* 0x000e220000000800 */
[----:B------:R-:W1:Y:S07]  /*0010*/  S2R R2, SR_TID.X ;  /* 0x0000000000027919 */ /* 0x000e6e0000002100 */
[----:B------:R-:W2:Y:S01]  /*0020*/  S2UR UR7, SR_CTAID.X ;  /* 0x00000000000779c3 */ /* 0x000ea20000002500 */
[----:B------:R-:W3:Y:S01]  /*0030*/  LDCU.64 UR8, c[0x0][0x3a0] ;  /* 0x00007400ff0877ac */ /* 0x000ee20008000a00 */
[----:B------:R-:W-:Y:S01]  /*0040*/  MOV R0, 0x400 ;  /* 0x0000040000007802 */ /* 0x000fe20000000f00 */
[----:B------:R-:W4:Y:S01]  /*0050*/  S2R R4, SR_CgaCtaId ;  /* 0x0000000000047919 */ /* 0x000f220000008800 */
[----:B------:R-:W-:Y:S01]  /*0060*/  IMAD.MOV.U32 R7, RZ, RZ, 0x101 ;  /* 0x00000101ff077424 */ /* 0x000fe200078e00ff */
[----:B------:R-:W5:Y:S01]  /*0070*/  LDCU.64 UR10, c[0x0][0x3a8] ;  /* 0x00007500ff0a77ac */ /* 0x000f620008000a00 */
[----:B------:R-:W-:Y:S01]  /*0080*/  MOV R9, 0xfffffffe ;  /* 0xfffffffe00097802 */ /* 0x000fe20000000f00 */
[----:B------:R-:W-:Y:S01]  /*0090*/  VIADD R3, R0, 0x1020 ;  /* 0x0000102000037836 */ /* 0x000fe20000000000 */
[----:B------:R-:W5:Y:S01]  /*00a0*/  LDCU.64 UR36, c[0x0][0x358] ;  /* 0x00006b00ff2477ac */ /* 0x000f620008000a00 */
[----:B0-----:R-:W-:Y:S01]  /*00b0*/  VIADD R1, R1, 0xfffffff0 ;  /* 0xfffffff001017836 */ /* 0x001fe20000000000 */
[----:B------:R-:W0:Y:S04]  /*00c0*/  LDCU UR38, c[0x0][0x2f8] ;  /* 0x00005f00ff2677ac */ /* 0x000e280008000800 */
[----:B------:R-:W-:Y:S01]  /*00d0*/  R2UR UR4, R1 ;  /* 0x00000000010472ca */ /* 0x000fe200000e0000 */
[----:B------:R-:W5:Y:S01]  /*00e0*/  LDCU UR39, c[0x0][0x2fc] ;  /* 0x00005f80ff2777ac */ /* 0x000f620008000800 */
[----:B---3--:R-:W-:-:S02]  /*00f0*/  IMAD.U32 R10, RZ, RZ, UR8 ;  /* 0x00000008ff0a7e24 */ /* 0x008fc4000f8e00ff */
[----:B------:R-:W-:Y:S01]  /*0100*/  IMAD.U32 R11, RZ, RZ, UR9 ;  /* 0x00000009ff0b7e24 */ /* 0x000fe2000f8e00ff */
[----:B--2---:R-:W-:Y:S01]  /*0110*/  UIMAD UR44, UR7, 0x40401, URZ ;  /* 0x00040401072c78a4 */ /* 0x004fe2000f8e02ff */
[----:B-1----:R-:W-:-:S07]  /*0120*/  ISETP.NE.AND P0, PT, R2, RZ, PT ;  /* 0x000000ff0200720c */ /* 0x002fce0003f05270 */
[----:B0-----:R-:W-:Y:S01]  /*0130*/  UIADD3 UR38, UP0, UPT, UR4, UR38, URZ ;  /* 0x0000002604267290 */ /* 0x001fe2000ff1e0ff */
[----:B----4-:R-:W-:Y:S01]  /*0140*/  LEA R5, R4, R3, 0x18 ;  /* 0x0000000304057211 */ /* 0x010fe200078ec0ff */
[----:B------:R-:W-:Y:S02]  /*0150*/  IMAD R3, R2, R7, UR44 ;  /* 0x0000002c02037e24 */ /* 0x000fe4000f8e0207 */
[----:B-----5:R-:W-:Y:S01]  /*0160*/  UIADD3.X UR39, UPT, UPT, URZ, UR39, URZ, UP0, !UPT ;  /* 0x00000027ff277290 */ /* 0x020fe200087fe4ff */
[----:B------:R-:W-:Y:S01]  /*0170*/  UMOV UR4, URZ ;  /* 0x000000ff00047c82 */ /* 0x000fe20008000000 */
[C---:B------:R-:W-:Y:S01]  /*0180*/  IMAD.WIDE.U32 R12, R3.reuse, 0x4, R10 ;  /* 0x00000004030c7825 */ /* 0x040fe200078e000a */
[----:B------:R-:W-:Y:S02]  /*0190*/  IADD3 R6, P1, PT, R3, UR10, RZ ;  /* 0x0000000a03067c10 */ /* 0x000fe4000ff3e0ff */
[----:B------:R-:W-:Y:S01]  /*01a0*/  @!P0 LEA R8, R4, R0, 0x18 ;  /* 0x0000000004088211 */ /* 0x000fe200078ec0ff */
[----:B------:R-:W-:Y:S01]  /*01b0*/  IMAD R0, R2, 0x4, R5 ;  /* 0x0000000402007824 */ /* 0x000fe200078e0205 */
[----:B------:R0:W-:Y:S01]  /*01c0*/  STG.E desc[UR36][R12.64], RZ ;  /* 0x000000ff0c007986 */ /* 0x0001e2000c101924 */
[----:B------:R-:W-:Y:S01]  /*01d0*/  IMAD.X R7, RZ, RZ, UR11, P1 ;  /* 0x0000000bff077e24 */ /* 0x000fe200088e06ff */
[----:B------:R-:W-:Y:S01]  /*01e0*/  IADD3 R5, P2, PT, R6, 0x3, RZ ;  /* 0x0000000306057810 */ /* 0x000fe20007f5e0ff */
[----:B------:R-:W-:Y:S01]  /*01f0*/  IMAD.MOV.U32 R4, RZ, RZ, R3 ;  /* 0x000000ffff047224 */ /* 0x000fe200078e0003 */
[----:B------:R0:W-:Y:S01]  /*0200*/  STS [R0], R9 ;  /* 0x0000000900007388 */ /* 0x0001e20000000800 */
[----:B------:R-:W-:-:S02]  /*0210*/  IADD3 R19, P1, PT, R12, 0xc, RZ ;  /* 0x0000000c0c137810 */ /* 0x000fc40007f3e0ff */
[----:B------:R-:W-:Y:S01]  /*0220*/  IMAD.X R18, RZ, RZ, R7, P2 ;  /* 0x000000ffff127224 */ /* 0x000fe200010e0607 */
[----:B------:R0:W-:Y:S02]  /*0230*/  @!P0 STS [R8+0x2020], R9 ;  /* 0x0020200908008388 */ /* 0x0001e40000000800 */
[----:B------:R-:W-:Y:S02]  /*0240*/  IMAD.X R20, RZ, RZ, R13, P1 ;  /* 0x000000ffff147224 */ /* 0x000fe400008e060d */
[----:B------:R0:W-:Y:S06]  /*0250*/  STG.E.U8 desc[UR36][R6.64], RZ ;  /* 0x000000ff06007986 */ /* 0x0001ec000c101124 */
.L_x_0:
[C---:B0-----:R-:W-:Y:S01]  /*0260*/  IADD3 R9, PT, PT, R4.reuse, 0x4, RZ ;  /* 0x0000000404097810 */ /* 0x041fe20007ffe0ff */
[----:B-1----:R-:W-:Y:S01]  /*0270*/  IMAD.MOV.U32 R14, RZ, RZ, R19 ;  /* 0x000000ffff0e7224 */ /* 0x002fe200078e0013 */
[C---:B------:R-:W-:Y:S01]  /*0280*/  IADD3 R27, PT, PT, R4.reuse, 0x28, RZ ;  /* 0x00000028041b7810 */ /* 0x040fe20007ffe0ff */
[----:B------:R-:W-:Y:S01]  /*0290*/  IMAD.MOV.U32 R15, RZ, RZ, R20 ;  /* 0x000000ffff0f7224 */ /* 0x000fe200078e0014 */
[C---:B------:R-:W-:Y:S01]  /*02a0*/  IADD3 R20, P1, PT, R9.reuse, UR10, RZ ;  /* 0x0000000a09147c10 */ /* 0x040fe2000ff3e0ff */
[----:B------:R-:W-:Y:S01]  /*02b0*/  IMAD.MOV.U32 R16, RZ, RZ, R5 ;  /* 0x000000ffff107224 */ /* 0x000fe200078e0005 */
[----:B------:R-:W-:Y:S01]  /*02c0*/  UIADD3 UR4, UPT, UPT, UR4, 0x40, URZ ;  /* 0x0000004004047890 */ /* 0x000fe2000fffe0ff */
[----:B------:R-:W-:Y:S01]  /*02d0*/  IMAD.MOV.U32 R17, RZ, RZ, R18 ;  /* 0x000000ffff117224 */ /* 0x000fe200078e0012 */
[----:B------:R-:W-:Y:S01]  /*02e0*/  STG.E desc[UR36][R14.64+-0x8], RZ ;  /* 0xfffff8ff0e007986 */ /* 0x000fe2000c101924 */
[C---:B------:R-:W-:Y:S01]  /*02f0*/  VIADD R19, R4.reuse, 0x8 ;  /* 0x0000000804137836 */ /* 0x040fe20000000000 */
[----:B------:R-:W-:Y:S01]  /*0300*/  IADD3.X R21, PT, PT, RZ, UR11, RZ, P1, !PT ;  /* 0x0000000bff157c10 */ /* 0x000fe20008ffe4ff */
[--C-:B------:R-:W-:Y:S01]  /*0310*/  IMAD.WIDE.U32 R8, R9, 0x4, R10.reuse ;  /* 0x0000000409087825 */ /* 0x100fe200078e000a */
[----:B------:R-:W-:Y:S01]  /*0320*/  STG.E.U8 desc[UR36][R16.64+-0x2], RZ ;  /* 0xfffffeff10007986 */ /* 0x000fe2000c101124 */
[----:B------:R-:W-:Y:S01]  /*0330*/  UISETP.NE.AND UP0, UPT, UR4, 0x100, UPT ;  /* 0x000001000400788c */ /* 0x000fe2000bf05270 */
[C---:B------:R-:W-:Y:S01]  /*0340*/  IADD3 R6, P1, PT, R19.reuse, UR10, RZ ;  /* 0x0000000a13067c10 */ /* 0x040fe2000ff3e0ff */
[----:B------:R-:W-:Y:S01]  /*0350*/  VIADD R5, R4, 0xc ;  /* 0x0000000c04057836 */ /* 0x000fe20000000000 */
[----:B------:R-:W-:Y:S01]  /*0360*/  STG.E desc[UR36][R14.64+-0x4], RZ ;  /* 0xfffffcff0e007986 */ /* 0x000fe2000c101924 */
[----:B------:R-:W-:-:S03]  /*0370*/  IMAD.WIDE.U32 R18, R19, 0x4, R10 ;  /* 0x0000000413127825 */ /* 0x000fc600078e000a */
[----:B------:R-:W-:Y:S01]  /*0380*/  STG.E.U8 desc[UR36][R16.64+-0x1], RZ ;  /* 0xffffffff10007986 */ /* 0x000fe2000c101124 */
[----:B------:R-:W-:Y:S02]  /*0390*/  IMAD.X R7, RZ, RZ, UR11, P1 ;  /* 0x0000000bff077e24 */ /* 0x000fe400088e06ff */
[C---:B------:R-:W-:Y:S01]  /*03a0*/  VIADD R23, R4.reuse, 0x10 ;  /* 0x0000001004177836 */ /* 0x040fe20000000000 */
[----:B------:R-:W-:Y:S01]  /*03b0*/  STG.E desc[UR36][R14.64], RZ ;  /* 0x000000ff0e007986 */ /* 0x000fe2000c101924 */
[C---:B------:R-:W-:Y:S02]  /*03c0*/  VIADD R29, R4.reuse, 0x1c ;  /* 0x0000001c041d7836 */ /* 0x040fe40000000000 */
[----:B------:R-:W-:Y:S01]  /*03d0*/  VIADD R25, R4, 0x24 ;  /* 0x0000002404197836 */ /* 0x000fe20000000000 */
[----:B------:R-:W-:Y:S04]  /*03e0*/  STG.E.U8 desc[UR36][R16.64], RZ ;  /* 0x000000ff10007986 */ /* 0x000fe8000c101124 */
[----:B------:R0:W-:Y:S04]  /*03f0*/  STG.E desc[UR36][R8.64], RZ ;  /* 0x000000ff08007986 */ /* 0x0001e8000c101924 */
[----:B------:R1:W-:Y:S04]  /*0400*/  STG.E.U8 desc[UR36][R20.64], RZ ;  /* 0x000000ff14007986 */ /* 0x0003e8000c101124 */
[----:B------:R-:W-:Y:S01]  /*0410*/  STG.E desc[UR36][R14.64+0x8], RZ ;  /* 0x000008ff0e007986 */ /* 0x000fe2000c101924 */
[----:B0-----:R-:W-:-:S03]  /*0420*/  IADD3 R8, P1, PT, R5, UR10, RZ ;  /* 0x0000000a05087c10 */ /* 0x001fc6000ff3e0ff */
[----:B------:R-:W-:Y:S01]  /*0430*/  STG.E.U8 desc[UR36][R16.64+0x2], RZ ;  /* 0x000002ff10007986 */ /* 0x000fe2000c101124 */
[----:B-1----:R-:W-:-:S03]  /*0440*/  IMAD.WIDE.U32 R20, R5, 0x4, R10 ;  /* 0x0000000405147825 */ /* 0x002fc600078e000a */
[----:B------:R-:W-:Y:S01]  /*0450*/  STG.E desc[UR36][R14.64+0xc], RZ ;  /* 0x00000cff0e007986 */ /* 0x000fe2000c101924 */
[----:B------:R-:W-:-:S03]  /*0460*/  IMAD.X R9, RZ, RZ, UR11, P1 ;  /* 0x0000000bff097e24 */ /* 0x000fc600088e06ff */
[----:B------:R-:W-:Y:S01]  /*0470*/  STG.E.U8 desc[UR36][R16.64+0x3], RZ ;  /* 0x000003ff10007986 */ /* 0x000fe2000c101124 */
[----:B------:R-:W-:-:S03]  /*0480*/  VIADD R5, R4, 0x14 ;  /* 0x0000001404057836 */ /* 0x000fc60000000000 */
[----:B------:R-:W-:Y:S04]  /*0490*/  STG.E desc[UR36][R14.64+0x10], RZ ;  /* 0x000010ff0e007986 */ /* 0x000fe8000c101924 */
[----:B------:R-:W-:Y:S04]  /*04a0*/  STG.E.U8 desc[UR36][R16.64+0x4], RZ ;  /* 0x000004ff10007986 */ /* 0x000fe8000c101124 */
[----:B------:R0:W-:Y:S04]  /*04b0*/  STG.E desc[UR36][R18.64], RZ ;  /* 0x000000ff12007986 */ /* 0x0001e8000c101924 */
[----:B------:R1:W-:Y:S04]  /*04c0*/  STG.E.U8 desc[UR36][R6.64], RZ ;  /* 0x000000ff06007986 */ /* 0x0003e8000c101124 */
[----:B------:R-:W-:Y:S01]  /*04d0*/  STG.E desc[UR36][R14.64+0x18], RZ ;  /* 0x000018ff0e007986 */ /* 0x000fe2000c101924 */
[----:B0-----:R-:W-:-:S03]  /*04e0*/  IMAD.WIDE.U32 R18, R23, 0x4, R10 ;  /* 0x0000000417127825 */ /* 0x001fc600078e000a */
[----:B------:R-:W-:Y:S01]  /*04f0*/  STG.E.U8 desc[UR36][R16.64+0x6], RZ ;  /* 0x000006ff10007986 */ /* 0x000fe2000c101124 */
[----:B-1----:R-:W-:-:S03]  /*0500*/  IADD3 R6, P1, PT, R23, UR10, RZ ;  /* 0x0000000a17067c10 */ /* 0x002fc6000ff3e0ff */
[----:B------:R-:W-:Y:S01]  /*0510*/  STG.E desc[UR36][R14.64+0x1c], RZ ;  /* 0x00001cff0e007986 */ /* 0x000fe2000c101924 */
[----:B------:R-:W-:-:S03]  /*0520*/  IADD3.X R7, PT, PT, RZ, UR11, RZ, P1, !PT ;  /* 0x0000000bff077c10 */ /* 0x000fc60008ffe4ff */
[----:B------:R-:W-:Y:S01]  /*0530*/  STG.E.U8 desc[UR36][R16.64+0x7], RZ ;  /* 0x000007ff10007986 */ /* 0x000fe2000c101124 */
[----:B------:R-:W-:-:S03]  /*0540*/  IADD3 R22, P1, PT, R5, UR10, RZ ;  /* 0x0000000a05167c10 */ /* 0x000fc6000ff3e0ff */
[----:B------:R-:W-:Y:S02]  /*0550*/  STG.E desc[UR36][R14.64+0x20], RZ ;  /* 0x000020ff0e007986 */ /* 0x000fe4000c101924 */
[----:B------:R-:W-:Y:S02]  /*0560*/  IMAD.X R23, RZ, RZ, UR11, P1 ;  /* 0x0000000bff177e24 */ /* 0x000fe400088e06ff */
[----:B------:R-:W-:Y:S04]  /*0570*/  STG.E.U8 desc[UR36][R16.64+0x8], RZ ;  /* 0x000008ff10007986 */ /* 0x000fe8000c101124 */
[----:B------:R0:W-:Y:S04]  /*0580*/  STG.E desc[UR36][R20.64], RZ ;  /* 0x000000ff14007986 */ /* 0x0001e8000c101924 */
[----:B------:R1:W-:Y:S04]  /*0590*/  STG.E.U8 desc[UR36][R8.64], RZ ;  /* 0x000000ff08007986 */ /* 0x0003e8000c101124 */
[----:B------:R-:W-:Y:S01]  /*05a0*/  STG.E desc[UR36][R14.64+0x28], RZ ;  /* 0x000028ff0e007986 */ /* 0x000fe2000c101924 */
[----:B0-----:R-:W-:-:S03]  /*05b0*/  VIADD R20, R4, 0x18 ;  /* 0x0000001804147836 */ /* 0x001fc60000000000 */
[----:B------:R-:W-:Y:S01]  /*05c0*/  STG.E.U8 desc[UR36][R16.64+0xa], RZ ;  /* 0x00000aff10007986 */ /* 0x000fe2000c101124 */
[C---:B------:R-:W-:Y:S02]  /*05d0*/  VIADD R21, R4.reuse, 0x20 ;  /* 0x0000002004157836 */ /* 0x040fe40000000000 */
[--C-:B-1----:R-:W-:Y:S01]  /*05e0*/  IMAD.WIDE.U32 R8, R5, 0x4, R10.reuse ;  /* 0x0000000405087825 */ /* 0x102fe200078e000a */
[----:B------:R-:W-:Y:S03]  /*05f0*/  STG.E desc[UR36][R14.64+0x2c], RZ ;  /* 0x00002cff0e007986 */ /* 0x000fe6000c101924 */
[----:B------:R-:W-:Y:S01]  /*0600*/  VIADD R5, R4, 0x3c ;  /* 0x0000003c04057836 */ /* 0x000fe20000000000 */
[----:B------:R-:W-:Y:S04]  /*0610*/  STG.E.U8 desc[UR36][R16.64+0xb], RZ ;  /* 0x00000bff10007986 */ /* 0x000fe8000c101124 */
[----:B------:R-:W-:Y:S04]  /*0620*/  STG.E desc[UR36][R14.64+0x30], RZ ;  /* 0x000030ff0e007986 */ /* 0x000fe8000c101924 */
[----:B------:R-:W-:Y:S04]  /*0630*/  STG.E.U8 desc[UR36][R16.64+0xc], RZ ;  /* 0x00000cff10007986 */ /* 0x000fe8000c101124 */
[----:B------:R0:W-:Y:S04]  /*0640*/  STG.E desc[UR36][R18.64], RZ ;  /* 0x000000ff12007986 */ /* 0x0001e8000c101924 */
[----:B------:R1:W-:Y:S04]  /*0650*/  STG.E.U8 desc[UR36][R6.64], RZ ;  /* 0x000000ff06007986 */ /* 0x0003e8000c101124 */
[----:B------:R-:W-:Y:S01]  /*0660*/  STG.E desc[UR36][R14.64+0x38], RZ ;  /* 0x000038ff0e007986 */ /* 0x000fe2000c101924 */
[----:B0-----:R-:W-:-:S03]  /*0670*/  IMAD.WIDE.U32 R18, R20, 0x4, R10 ;  /* 0x0000000414127825 */ /* 0x001fc600078e000a */
[----:B------:R-:W-:Y:S01]  /*0680*/  STG.E.U8 desc[UR36][R16.64+0xe], RZ ;  /* 0x00000eff10007986 */ /* 0x000fe2000c101124 */
[C---:B-1----:R-:W-:Y:S01]  /*0690*/  VIADD R7, R4.reuse, 0x34 ;  /* 0x0000003404077836 */ /* 0x042fe20000000000 */
[C---:B------:R-:W-:Y:S02]  /*06a0*/  IADD3 R6, PT, PT, R4.reuse, 0x38, RZ ;  /* 0x0000003804067810 */ /* 0x040fe40007ffe0ff */
[----:B------:R-:W-:Y:S04]  /*06b0*/  STG.E desc[UR36][R14.64+0x3c], RZ ;  /* 0x00003cff0e007986 */ /* 0x000fe8000c101924 */
[----:B------:R-:W-:Y:S04]  /*06c0*/  STG.E.U8 desc[UR36][R16.64+0xf], RZ ;  /* 0x00000fff10007986 */ /* 0x000fe8000c101124 */
[----:B------:R-:W-:Y:S04]  /*06d0*/  STG.E desc[UR36][R14.64+0x40], RZ ;  /* 0x000040ff0e007986 */ /* 0x000fe8000c101924 */
[----:B------:R-:W-:Y:S04]  /*06e0*/  STG.E.U8 desc[UR36][R16.64+0x10], RZ ;  /* 0x000010ff10007986 */ /* 0x000fe8000c101124 */
[----:B------:R0:W-:Y:S04]  /*06f0*/  STG.E desc[UR36][R8.64], RZ ;  /* 0x000000ff08007986 */ /* 0x0001e8000c101924 */
[----:B------:R1:W-:Y:S04]  /*0700*/  STG.E.U8 desc[UR36][R22.64], RZ ;  /* 0x000000ff16007986 */ /* 0x0003e8000c101124 */
[----:B------:R-:W-:Y:S01]  /*0710*/  STG.E desc[UR36][R14.64+0x48], RZ ;  /* 0x000048ff0e007986 */ /* 0x000fe2000c101924 */
[----:B0-----:R-:W-:-:S03]  /*0720*/  VIADD R9, R4, 0x2c ;  /* 0x0000002c04097836 */ /* 0x001fc60000000000 */
[----:B------:R-:W-:Y:S01]  /*0730*/  STG.E.U8 desc[UR36][R16.64+0x12], RZ ;  /* 0x000012ff10007986 */ /* 0x000fe2000c101124 */
[----:B------:R-:W-:Y:S01]  /*0740*/  VIADD R8, R4, 0x30 ;  /* 0x0000003004087836 */ /* 0x000fe20000000000 */
[----:B-1----:R-:W-:Y:S01]  /*0750*/  IADD3 R22, P1, PT, R20, UR10, RZ ;  /* 0x0000000a14167c10 */ /* 0x002fe2000ff3e0ff */
[----:B------:R-:W-:Y:S01]  /*0760*/  VIADD R4, R4, 0x40 ;  /* 0x0000004004047836 */ /* 0x000fe20000000000 */
[----:B------:R-:W-:Y:S03]  /*0770*/  STG.E desc[UR36][R14.64+0x4c], RZ ;  /* 0x00004cff0e007986 */ /* 0x000fe6000c101924 */
[----:B------:R-:W-:Y:S01]  /*0780*/  IMAD.X R23, RZ, RZ, UR11, P1 ;  /* 0x0000000bff177e24 */ /* 0x000fe200088e06ff */
[----:B------:R-:W-:Y:S04]  /*0790*/  STG.E.U8 desc[UR36][R16.64+0x13], RZ ;  /* 0x000013ff10007986 */ /* 0x000fe8000c101124 */
[----:B------:R-:W-:Y:S04]  /*07a0*/  STG.E desc[UR36][R14.64+0x50], RZ ;  /* 0x000050ff0e007986 */ /* 0x000fe8000c101924 */
[----:B------:R-:W-:Y:S04]  /*07b0*/  STG.E.U8 desc[UR36][R16.64+0x14], RZ ;  /* 0x000014ff10007986 */ /* 0x000fe8000c101124 */
[----:B------:R0:W-:Y:S04]  /*07c0*/  STG.E desc[UR36][R18.64], RZ ;  /* 0x000000ff12007986 */ /* 0x0001e8000c101924 */
[----:B------:R1:W-:Y:S04]  /*07d0*/  STG.E.U8 desc[UR36][R22.64], RZ ;  /* 0x000000ff16007986 */ /* 0x0003e8000c101124 */
[----:B------:R-:W-:Y:S01]  /*07e0*/  STG.E desc[UR36][R14.64+0x58], RZ ;  /* 0x000058ff0e007986 */ /* 0x000fe2000c101924 */
[C---:B0-----:R-:W-:Y:S01]  /*07f0*/  IADD3 R18, P1, PT, R29.reuse, UR10, RZ ;  /* 0x0000000a1d127c10 */ /* 0x041fe2000ff3e0ff */
[----:B------:R-:W-:-:S02]  /*0800*/  IMAD.WIDE.U32 R28, R29, 0x4, R10 ;  /* 0x000000041d1c7825 */ /* 0x000fc400078e000a */
[----:B------:R-:W-:Y:S02]  /*0810*/  STG.E.U8 desc[UR36][R16.64+0x16], RZ ;  /* 0x000016ff10007986 */ /* 0x000fe4000c101124 */
[----:B------:R-:W-:Y:S02]  /*0820*/  IMAD.X R19, RZ, RZ, UR11, P1 ;  /* 0x0000000bff137e24 */ /* 0x000fe400088e06ff */
[----:B------:R-:W-:Y:S01]  /*0830*/  STG.E desc[UR36][R14.64+0x5c], RZ ;  /* 0x00005cff0e007986 */ /* 0x000fe2000c101924 */
[C---:B------:R-:W-:Y:S01]  /*0840*/  IADD3 R20, P1, PT, R21.reuse, UR10, RZ ;  /* 0x0000000a15147c10 */ /* 0x040fe2000ff3e0ff */
[--C-:B-1----:R-:W-:Y:S02]  /*0850*/  IMAD.WIDE.U32 R22, R21, 0x4, R10.reuse ;  /* 0x0000000415167825 */ /* 0x102fe400078e000a */
[----:B------:R-:W-:Y:S02]  /*0860*/  STG.E.U8 desc[UR36][R16.64+0x17], RZ ;  /* 0x000017ff10007986 */ /* 0x000fe4000c101124 */
[----:B------:R-:W-:Y:S01]  /*0870*/  IMAD.X R21, RZ, RZ, UR11, P1 ;  /* 0x0000000bff157e24 */ /* 0x000fe200088e06ff */
[C---:B------:R-:W-:Y:S01]  /*0880*/  IADD3 R24, P1, PT, R25.reuse, UR10, RZ ;  /* 0x0000000a19187c10 */ /* 0x040fe2000ff3e0ff */
[----:B------:R-:W-:Y:S04]  /*0890*/  STG.E desc[UR36][R14.64+0x60], RZ ;  /* 0x000060ff0e007986 */ /* 0x000fe8000c101924 */
[----:B------:R-:W-:Y:S04]  /*08a0*/  STG.E.U8 desc[UR36][R16.64+0x18], RZ ;  /* 0x000018ff10007986 */ /* 0x000fe8000c101124 */
[----:B------:R0:W-:Y:S04]  /*08b0*/  STG.E desc[UR36][R28.64], RZ ;  /* 0x000000ff1c007986 */ /* 0x0001e8000c101924 */
[----:B------:R1:W-:Y:S04]  /*08c0*/  STG.E.U8 desc[UR36][R18.64], RZ ;  /* 0x000000ff12007986 */ /* 0x0003e8000c101124 */
[----:B------:R-:W-:Y:S01]  /*08d0*/  STG.E desc[UR36][R14.64+0x68], RZ ;  /* 0x000068ff0e007986 */ /* 0x000fe2000c101924 */
[----:B0-----:R-:W-:Y:S01]  /*08e0*/  IMAD.WIDE.U32 R28, R25, 0x4, R10 ;  /* 0x00000004191c7825 */ /* 0x001fe200078e000a */
[----:B------:R-:W-:-:S02]  /*08f0*/  IADD3.X R25, PT, PT, RZ, UR11, RZ, P1, !PT ;  /* 0x0000000bff197c10 */ /* 0x000fc40008ffe4ff */
[----:B------:R-:W-:Y:S01]  /*0900*/  STG.E.U8 desc[UR36][R16.64+0x1a], RZ ;  /* 0x00001aff10007986 */ /* 0x000fe2000c101124 */
[----:B-1----:R-:W-:-:S03]  /*0910*/  IADD3 R18, P1, PT, R27, UR10, RZ ;  /* 0x0000000a1b127c10 */ /* 0x002fc6000ff3e0ff */
[----:B------:R-:W-:Y:S02]  /*0920*/  STG.E desc[UR36][R14.64+0x6c], RZ ;  /* 0x00006cff0e007986 */ /* 0x000fe4000c101924 */
[----:B------:R-:W-:Y:S02]  /*0930*/  IMAD.X R19, RZ, RZ, UR11, P1 ;  /* 0x0000000bff137e24 */ /* 0x000fe400088e06ff */
        /* <DEDUP_REMOVED lines=9> */
[----:B------:R-:W-:Y:S02]  /*09d0*/  STG.E desc[UR36][R14.64+0x7c], RZ ;  /* 0x00007cff0e007986 */ /* 0x000fe4000c101924 */
[----:B------:R-:W-:Y:S02]  /*09e0*/  IMAD.X R21, RZ, RZ, UR11, P1 ;  /* 0x0000000bff157e24 */ /* 0x000fe400088e06ff */
[----:B------:R-:W-:Y:S04]  /*09f0*/  STG.E.U8 desc[UR36][R16.64+0x1f], RZ ;  /* 0x00001fff10007986 */ /* 0x000fe8000c101124 */
[----:B------:R-:W-:Y:S04]  /*0a00*/  STG.E desc[UR36][R14.64+0x80], RZ ;  /* 0x000080ff0e007986 */ /* 0x000fe8000c101924 */
[----:B------:R-:W-:Y:S04]  /*0a10*/  STG.E.U8 desc[UR36][R16.64+0x20], RZ ;  /* 0x000020ff10007986 */ /* 0x000fe8000c101124 */
[----:B------:R-:W-:Y:S04]  /*0a20*/  STG.E desc[UR36][R28.64], RZ ;  /* 0x000000ff1c007986 */ /* 0x000fe8000c101924 */
[----:B------:R0:W-:Y:S04]  /*0a30*/  STG.E.U8 desc[UR36][R24.64], RZ ;  /* 0x000000ff18007986 */ /* 0x0001e8000c101124 */
[----:B------:R-:W-:Y:S04]  /*0a40*/  STG.E desc[UR36][R14.64+0x88], RZ ;  /* 0x000088ff0e007986 */ /* 0x000fe8000c101924 */
[----:B------:R-:W-:Y:S01]  /*0a50*/  STG.E.U8 desc[UR36][R16.64+0x22], RZ ;  /* 0x000022ff10007986 */ /* 0x000fe2000c101124 */
[----:B0-----:R-:W-:-:S03]  /*0a60*/  IMAD.WIDE.U32 R24, R9, 0x4, R10 ;  /* 0x0000000409187825 */ /* 0x001fc600078e000a */
[----:B------:R-:W-:Y:S04]  /*0a70*/  STG.E desc[UR36][R14.64+0x8c], RZ ;  /* 0x00008cff0e007986 */ /* 0x000fe8000c101924 */
[----:B------:R-:W-:Y:S04]  /*0a80*/  STG.E.U8 desc[UR36][R16.64+0x23], RZ ;  /* 0x000023ff10007986 */ /* 0x000fe8000c101124 */
[----:B------:R-:W-:Y:S04]  /*0a90*/  STG.E desc[UR36][R14.64+0x90], RZ ;  /* 0x000090ff0e007986 */ /* 0x000fe8000c101924 */
        /* <DEDUP_REMOVED lines=8> */
[----:B------:R-:W-:Y:S01]  /*0b20*/  IMAD.X R23, RZ, RZ, UR11, P1 ;  /* 0x0000000bff177e24 */ /* 0x000fe200088e06ff */
[----:B------:R-:W-:Y:S02]  /*0b30*/  IADD3 R8, P1, PT, R7, UR10, RZ ;  /* 0x0000000a07087c10 */ /* 0x000fe4000ff3e0ff */
[----:B------:R-:W-:Y:S04]  /*0b40*/  STG.E.U8 desc[UR36][R16.64+0x27], RZ ;  /* 0x000027ff10007986 */ /* 0x000fe8000c101124 */
[----:B------:R-:W-:Y:S01]  /*0b50*/  STG.E desc[UR36][R14.64+0xa0], RZ ;  /* 0x0000a0ff0e007986 */ /* 0x000fe2000c101924 */
[----:B------:R-:W-:-:S03]  /*0b60*/  IMAD.X R9, RZ, RZ, UR11, P1 ;  /* 0x0000000bff097e24 */ /* 0x000fc600088e06ff */
        /* <DEDUP_REMOVED lines=15> */
[----:B------:R-:W-:Y:S01]  /*0c60*/  STG.E.U8 desc[UR36][R16.64+0x2e], RZ ;  /* 0x00002eff10007986 */ /* 0x000fe2000c101124 */
[----:B------:R-:W-:-:S03]  /*0c70*/  IADD3.X R19, PT, PT, RZ, UR11, RZ, P1, !PT ;  /* 0x0000000bff137c10 */ /* 0x000fc60008ffe4ff */
[----:B------:R-:W-:Y:S01]  /*0c80*/  STG.E desc[UR36][R14.64+0xbc], RZ ;  /* 0x0000bcff0e007986 */ /* 0x000fe2000c101924 */
[----:B-1----:R-:W-:-:S03]  /*0c90*/  IADD3 R22, P2, PT, R4, UR10, RZ ;  /* 0x0000000a04167c10 */ /* 0x002fc6000ff5e0ff */
[----:B------:R-:W-:Y:S02]  /*0ca0*/  STG.E.U8 desc[UR36][R16.64+0x2f], RZ ;  /* 0x00002fff10007986 */ /* 0x000fe4000c101124 */
[----:B------:R-:W-:Y:S02]  /*0cb0*/  IMAD.X R23, RZ, RZ, UR11, P2 ;  /* 0x0000000bff177e24 */ /* 0x000fe400090e06ff */
[----:B------:R-:W-:Y:S04]  /*0cc0*/  STG.E desc[UR36][R14.64+0xc0], RZ ;  /* 0x0000c0ff0e007986 */ /* 0x000fe8000c101924 */
[----:B------:R-:W-:Y:S04]  /*0cd0*/  STG.E.U8 desc[UR36][R16.64+0x30], RZ ;  /* 0x000030ff10007986 */ /* 0x000fe8000c101124 */
[----:B------:R0:W-:Y:S04]  /*0ce0*/  STG.E desc[UR36][R20.64], RZ ;  /* 0x000000ff14007986 */ /* 0x0001e8000c101924 */
[----:B------:R1:W-:Y:S04]  /*0cf0*/  STG.E.U8 desc[UR36][R8.64], RZ ;  /* 0x000000ff08007986 */ /* 0x0003e8000c101124 */
[----:B------:R-:W-:Y:S01]  /*0d00*/  STG.E desc[UR36][R14.64+0xc8], RZ ;  /* 0x0000c8ff0e007986 */ /* 0x000fe2000c101924 */
[----:B0-----:R-:W-:-:S03]  /*0d10*/  IADD3 R20, P1, PT, R5, UR10, RZ ;  /* 0x0000000a05147c10 */ /* 0x001fc6000ff3e0ff */
[----:B------:R-:W-:Y:S01]  /*0d20*/  STG.E.U8 desc[UR36][R16.64+0x32], RZ ;  /* 0x000032ff10007986 */ /* 0x000fe2000c101124 */
[----:B-1----:R-:W-:Y:S01]  /*0d30*/  IMAD.WIDE.U32 R8, R5, 0x4, R10 ;  /* 0x0000000405087825 */ /* 0x002fe200078e000a */
[----:B------:R-:W-:Y:S02]  /*0d40*/  IADD3 R5, P2, PT, R16, 0x40, RZ ;  /* 0x0000004010057810 */ /* 0x000fe40007f5e0ff */
[----:B------:R-:W-:Y:S01]  /*0d50*/  STG.E desc[UR36][R14.64+0xcc], RZ ;  /* 0x0000ccff0e007986 */ /* 0x000fe2000c101924 */
[----:B------:R-:W-:-:S03]  /*0d60*/  IMAD.X R21, RZ, RZ, UR11, P1 ;  /* 0x0000000bff157e24 */ /* 0x000fc600088e06ff */
        /* <DEDUP_REMOVED lines=8> */
[----:B-1----:R-:W-:Y:S01]  /*0df0*/  IADD3 R19, P1, PT, R14, 0x100, RZ ;  /* 0x000001000e137810 */ /* 0x002fe20007f3e0ff */
[----:B------:R-:W-:Y:S02]  /*0e00*/  IMAD.X R18, RZ, RZ, R17, P2 ;  /* 0x000000ffff127224 */ /* 0x000fe400010e0611 */
[----:B------:R-:W-:Y:S04]  /*0e10*/  STG.E desc[UR36][R14.64+0xdc], RZ ;  /* 0x0000dcff0e007986 */ /* 0x000fe8000c101924 */
[----:B------:R-:W-:Y:S04]  /*0e20*/  STG.E.U8 desc[UR36][R16.64+0x37], RZ ;  /* 0x000037ff10007986 */ /* 0x000fe8000c101124 */
[----:B------:R-:W-:Y:S04]  /*0e30*/  STG.E desc[UR36][R14.64+0xe0], RZ ;  /* 0x0000e0ff0e007986 */ /* 0x000fe8000c101924 */
[----:B------:R-:W-:Y:S04]  /*0e40*/  STG.E.U8 desc[UR36][R16.64+0x38], RZ ;  /* 0x000038ff10007986 */ /* 0x000fe8000c101124 */
[----:B------:R-:W-:Y:S04]  /*0e50*/  STG.E desc[UR36][R8.64], RZ ;  /* 0x000000ff08007986 */ /* 0x000fe8000c101924 */
[----:B------:R0:W-:Y:S04]  /*0e60*/  STG.E.U8 desc[UR36][R20.64], RZ ;  /* 0x000000ff14007986 */ /* 0x0001e8000c101124 */
[----:B------:R1:W-:Y:S04]  /*0e70*/  STG.E desc[UR36][R14.64+0xe8], RZ ;  /* 0x0000e8ff0e007986 */ /* 0x0003e8000c101924 */
[----:B------:R1:W-:Y:S01]  /*0e80*/  STG.E.U8 desc[UR36][R16.64+0x3a], RZ ;  /* 0x00003aff10007986 */ /* 0x0003e2000c101124 */
[----:B0-----:R-:W-:-:S03]  /*0e90*/  IMAD.X R20, RZ, RZ, R15, P1 ;  /* 0x000000ffff147224 */ /* 0x001fc600008e060f */
[----:B------:R1:W-:Y:S04]  /*0ea0*/  STG.E desc[UR36][R14.64+0xec], RZ ;  /* 0x0000ecff0e007986 */ /* 0x0003e8000c101924 */
[----:B------:R1:W-:Y:S04]  /*0eb0*/  STG.E.U8 desc[UR36][R16.64+0x3b], RZ ;  /* 0x00003bff10007986 */ /* 0x0003e8000c101124 */
[----:B------:R1:W-:Y:S04]  /*0ec0*/  STG.E desc[UR36][R14.64+0xf0], RZ ;  /* 0x0000f0ff0e007986 */ /* 0x0003e8000c101924 */
[----:B------:R1:W-:Y:S04]  /*0ed0*/  STG.E.U8 desc[UR36][R16.64+0x3c], RZ ;  /* 0x00003cff10007986 */ /* 0x0003e8000c101124 */
[----:B------:R1:W-:Y:S04]  /*0ee0*/  STG.E desc[UR36][R6.64], RZ ;  /* 0x000000ff06007986 */ /* 0x0003e8000c101924 */
[----:B------:R1:W-:Y:S01]  /*0ef0*/  STG.E.U8 desc[UR36][R22.64], RZ ;  /* 0x000000ff16007986 */ /* 0x0003e2000c101124 */
[----:B------:R-:W-:Y:S05]  /*0f00*/  BRA.U UP0, `(.L_x_0) ;  /* 0xfffffff100d47547 */ /* 0x000fea000b83ffff */
[----:B------:R-:W-:Y:S01]  /*0f10*/  ISETP.NE.AND P1, PT, R2, 0x3ff, PT ;  /* 0x000003ff0200780c */ /* 0x000fe20003f25270 */
[----:B------:R-:W-:-:S12]  /*0f20*/  BSSY.RECONVERGENT B0, `(.L_x_1) ;  /* 0x000000d000007945 */ /* 0x000fd80003800200 */
[----:B------:R-:W-:Y:S05]  /*0f30*/  @!P1 BRA `(.L_x_2) ;  /* 0x0000000000189947 */ /* 0x000fea0003800000 */
[----:B------:R-:W-:Y:S05]  /*0f40*/  @P0 BRA `(.L_x_3) ;  /* 0x0000000000280947 */ /* 0x000fea0003800000 */
[----:B------:R-:W-:-:S06]  /*0f50*/  UIMAD.WIDE.U32 UR4, UR44, 0x4, UR8 ;  /* 0x000000042c0478a5 */ /* 0x000fcc000f8e0008 */
[----:B------:R-:W-:Y:S01]  /*0f60*/  MOV R4, UR4 ;  /* 0x0000000400047c02 */ /* 0x000fe20008000f00 */
[----:B------:R-:W-:-:S05]  /*0f70*/  IMAD.U32 R5, RZ, RZ, UR5 ;  /* 0x00000005ff057e24 */ /* 0x000fca000f8e00ff */
[----:B------:R0:W-:Y:S01]  /*0f80*/  STG.E desc[UR36][R4.64+0x101000], RZ ;  /* 0x101000ff04007986 */ /* 0x0001e2000c101924 */
[----:B------:R-:W-:Y:S05]  /*0f90*/  BRA `(.L_x_3) ;  /* 0x0000000000147947 */ /* 0x000fea0003800000 */
.L_x_2:
[----:B------:R-:W-:-:S04]  /*0fa0*/  UIADD3 UR4, UP0, UPT, UR44, UR10, URZ ;  /* 0x0000000a2c047290 */ /* 0x000fc8000ff1e0ff */
[----:B------:R-:W-:Y:S02]  /*0fb0*/  UIADD3.X UR5, UPT, UPT, URZ, UR11, URZ, UP0, !UPT ;  /* 0x0000000bff057290 */ /* 0x000fe400087fe4ff */
[----:B------:R-:W-:-:S04]  /*0fc0*/  IMAD.U32 R4, RZ, RZ, UR4 ;  /* 0x00000004ff047e24 */ /* 0x000fc8000f8e00ff */
[----:B------:R-:W-:-:S05]  /*0fd0*/  IMAD.U32 R5, RZ, RZ, UR5 ;  /* 0x00000005ff057e24 */ /* 0x000fca000f8e00ff */
[----:B------:R2:W-:Y:S02]  /*0fe0*/  STG.E.U8 desc[UR36][R4.64+0x40400], RZ ;  /* 0x040400ff04007986 */ /* 0x0005e4000c101124 */
.L_x_3:
[----:B------:R-:W-:Y:S05]  /*0ff0*/  BSYNC.RECONVERGENT B0 ;  /* 0x0000000000007941 */ /* 0x000fea0003800200 */
.L_x_1:
[----:B------:R-:W3:Y:S01]  /*1000*/  LDCU.64 UR4, c[0x0][0x380] ;  /* 0x00007000ff0477ac */ /* 0x000ee20008000a00 */
[----:B0-2---:R-:W0:Y:S01]  /*1010*/  LDC.64 R4, c[0x0][0x3a0] ;  /* 0x0000e800ff047b82 */ /* 0x005e220000000a00 */
[----:B-1----:R-:W-:Y:S01]  /*1020*/  MOV R7, UR7 ;  /* 0x0000000700077c02 */ /* 0x002fe20008000f00 */
[C---:B------:R-:W-:Y:S01]  /*1030*/  VIADD R16, R2.reuse, 0xffffffff ;  /* 0xffffffff02107836 */ /* 0x040fe20000000000 */
[----:B------:R-:W-:Y:S01]  /*1040*/  LOP3.LUT R18, RZ, R2, RZ, 0x33, !PT ;  /* 0x00000002ff127212 */ /* 0x000fe200078e33ff */
[----:B------:R-:W-:Y:S02]  /*1050*/  IMAD R17, R2, 0x100, R3 ;  /* 0x0000010002117824 */ /* 0x000fe400078e0203 */
[----:B------:R-:W-:Y:S02]  /*1060*/  HFMA2 R19, -RZ, RZ, 0, 1.1920928955078125e-07 ;  /* 0x00000002ff137431 */ /* 0x000fe400000001ff */
[C---:B------:R-:W-:Y:S01]  /*1070*/  IMAD R6, R7.reuse, 0x200, R16 ;  /* 0x0000020007067824 */ /* 0x040fe200078e0210 */
[----:B------:R-:W1:Y:S01]  /*1080*/  LDCU.64 UR12, c[0x0][0x3a8] ;  /* 0x00007500ff0c77ac */ /* 0x000e620008000a00 */
[----:B------:R-:W-:Y:S01]  /*1090*/  IMAD R18, R7, 0x200, R18 ;  /* 0x0000020007127824 */ /* 0x000fe200078e0212 */
[----:B------:R-:W-:Y:S01]  /*10a0*/  SHF.R.S32.HI R20, RZ, 0x1f, R17 ;  /* 0x0000001fff147819 */ /* 0x000fe20000011411 */
[----:B------:R-:W2:Y:S01]  /*10b0*/  LDCU.64 UR8, c[0x0][0x388] ;  /* 0x00007100ff0877ac */ /* 0x000ea20008000a00 */
[----:B------:R-:W4:Y:S01]  /*10c0*/  LDCU.64 UR10, c[0x0][0x3a0] ;  /* 0x00007400ff0a77ac */ /* 0x000f220008000a00 */
[----:B------:R-:W-:Y:S01]  /*10d0*/  BAR.SYNC.DEFER_BLOCKING 0x0 ;  /* 0x0000000000007b1d */ /* 0x000fe20000010000 */
[----:B---3--:R-:W-:-:S05]  /*10e0*/  IADD3 R6, P0, PT, R6, UR4, RZ ;  /* 0x0000000406067c10 */ /* 0x008fca000ff1e0ff */
[----:B------:R-:W-:-:S08]  /*10f0*/  IMAD.X R7, RZ, RZ, UR5, P0 ;  /* 0x00000005ff077e24 */ /* 0x000fd000080e06ff */
.L_x_14:
[C---:B------:R-:W-:Y:S01]  /*1100*/  ISETP.GT.U32.AND P0, PT, R19.reuse, R2, PT ;  /* 0x000000021300720c */ /* 0x040fe20003f04070 */
[----:B-1----:R-:W-:Y:S01]  /*1110*/  IMAD.IADD R10, R19, 0x1, -R2 ;  /* 0x00000001130a7824 */ /* 0x002fe200078e0a02 */
[----:B------:R-:W-:Y:S01]  /*1120*/  BSSY.RECONVERGENT B0, `(.L_x_4) ;  /* 0x0000024000007945 */ /* 0x000fe20003800200 */
[----:B------:R-:W-:Y:S01]  /*1130*/  IMAD.IADD R9, R18, 0x1, R19 ;  /* 0x0000000112097824 */ /* 0x000fe200078e0213 */
[----:B------:R-:W-:-:S04]  /*1140*/  ISETP.GT.U32.OR P0, PT, R16, 0x1fe, !P0 ;  /* 0x000001fe1000780c */ /* 0x000fc80004704470 */
[----:B------:R-:W-:Y:S02]  /*1150*/  ISETP.GT.OR P0, PT, R10, 0x1ff, P0 ;  /* 0x000001ff0a00780c */ /* 0x000fe40000704670 */
[----:B--2---:R-:W-:-:S04]  /*1160*/  IADD3 R8, P1, PT, R9, UR8, RZ ;  /* 0x0000000809087c10 */ /* 0x004fc8000ff3e0ff */
[----:B------:R-:W-:-:S07]  /*1170*/  LEA.HI.X.SX32 R9, R9, UR9, 0x1, P1 ;  /* 0x0000000909097c11 */ /* 0x000fce00088f0eff */
[----:B------:R-:W-:Y:S05]  /*1180*/  @P0 BRA `(.L_x_5) ;  /* 0x0000000000740947 */ /* 0x000fea0003800000 */
[----:B------:R-:W-:Y:S01]  /*1190*/  IMAD.IADD R21, R17, 0x1, R10 ;  /* 0x0000000111157824 */ /* 0x000fe200078e020a */
[----:B------:R-:W2:Y:S04]  /*11a0*/  LDG.E.U8 R11, desc[UR36][R8.64] ;  /* 0x00000024080b7981 */ /* 0x000ea8000c1e1100 */
[----:B------:R-:W2:Y:S01]  /*11b0*/  LDG.E.U8 R10, desc[UR36][R6.64] ;  /* 0x00000024060a7981 */ /* 0x000ea2000c1e1100 */
[----:B0-----:R-:W-:-:S05]  /*11c0*/  IMAD.WIDE R14, R21, 0x4, R4 ;  /* 0x00000004150e7825 */ /* 0x001fca00078e0204 */
[----:B------:R-:W3:Y:S04]  /*11d0*/  LDG.E R23, desc[UR36][R14.64+-0x808] ;  /* 0xfff7f8240e177981 */ /* 0x000ee8000c1e1900 */
[----:B------:R-:W5:Y:S04]  /*11e0*/  LDG.E R22, desc[UR36][R14.64+-0x804] ;  /* 0xfff7fc240e167981 */ /* 0x000f68000c1e1900 */
[----:B------:R0:W4:Y:S01]  /*11f0*/  LDG.E R24, desc[UR36][R14.64+-0x4] ;  /* 0xfffffc240e187981 */ /* 0x000122000c1e1900 */
[----:B------:R-:W-:Y:S01]  /*1200*/  BSSY.RECONVERGENT B1, `(.L_x_6) ;  /* 0x0000013000017945 */ /* 0x000fe20003800200 */
[----:B0-----:R-:W-:Y:S01]  /*1210*/  IMAD.WIDE.U32 R14, R21, 0x4, R4 ;  /* 0x00000004150e7825 */ /* 0x001fe200078e0004 */
[----:B--2---:R-:W-:-:S03]  /*1220*/  ISETP.NE.AND P3, PT, R10, R11, PT ;  /* 0x0000000b0a00720c */ /* 0x004fc60003f65270 */
[----:B---3--:R-:W-:Y:S01]  /*1230*/  VIADD R11, R23, 0x1 ;  /* 0x00000001170b7836 */ /* 0x008fe20000000000 */
[----:B-----5:R-:W-:-:S09]  /*1240*/  IADD3 R22, PT, PT, R22, -0x2, RZ ;  /* 0xfffffffe16167810 */ /* 0x020fd20007ffe0ff */
[----:B------:R-:W-:Y:S02]  /*1250*/  @P3 VIADD R11, R23, 0xffffffff ;  /* 0xffffffff170b3836 */ /* 0x000fe40000000000 */
[----:B----4-:R-:W-:-:S03]  /*1260*/  VIADD R24, R24, 0xfffffffe ;  /* 0xfffffffe18187836 */ /* 0x010fc60000000000 */
[----:B------:R-:W-:-:S04]  /*1270*/  VIMNMX R23, PT, PT, R22, R11, !PT ;  /* 0x0000000b16177248 */ /* 0x000fc80007fe0100 */
[----:B------:R-:W-:-:S04]  /*1280*/  VIMNMX.RELU R25, P0, P0, R24, R23, !PT ;  /* 0x0000001718197248 */ /* 0x000fc80007801100 */
[----:B------:R-:W-:Y:S02]  /*1290*/  ISETP.NE.AND P1, PT, R25, R11, PT ;  /* 0x0000000b1900720c */ /* 0x000fe40003f25270 */
[----:B-1----:R-:W-:-:S05]  /*12a0*/  IADD3 R10, P2, PT, R21, UR12, RZ ;  /* 0x0000000c150a7c10 */ /* 0x002fca000ff5e0ff */
[----:B------:R-:W-:-:S06]  /*12b0*/  IMAD.X R11, RZ, RZ, UR13, P2 ;  /* 0x0000000dff0b7e24 */ /* 0x000fcc00090e06ff */
[----:B------:R-:W-:-:S05]  /*12c0*/  @!P1 IMAD.MOV.U32 R23, RZ, RZ, 0x2 ;  /* 0x00000002ff179424 */ /* 0x000fca00078e00ff */
[----:B------:R-:W-:Y:S01]  /*12d0*/  @!P1 SEL R23, R23, 0x1, P3 ;  /* 0x0000000117179807 */ /* 0x000fe20001800000 */
[----:B------:R-:W-:Y:S06]  /*12e0*/  @!P1 BRA `(.L_x_7) ;  /* 0x0000000000109947 */ /* 0x000fec0003800000 */
[----:B------:R-:W-:Y:S02]  /*12f0*/  ISETP.NE.AND P1, PT, R25, R22, PT ;  /* 0x000000161900720c */ /* 0x000fe40003f25270 */
[----:B------:R-:W-:-:S11]  /*1300*/  MOV R23, 0x3 ;  /* 0x0000000300177802 */ /* 0x000fd60000000f00 */
[----:B------:R-:W-:-:S04]  /*1310*/  @P1 SEL R21, RZ, 0x4, !P0 ;  /* 0x00000004ff151807 */ /* 0x000fc80004000000 */
[----:B------:R-:W-:-:S07]  /*1320*/  @P1 PRMT R23, R21, 0x7610, R23 ;  /* 0x0000761015171816 */ /* 0x000fce0000000017 */
.L_x_7:
[----:B------:R-:W-:Y:S05]  /*1330*/  BSYNC.RECONVERGENT B1 ;  /* 0x0000000000017941 */ /* 0x000fea0003800200 */
.L_x_6:
[----:B------:R2:W-:Y:S04]  /*1340*/  STG.E.U8 desc[UR36][R10.64], R23 ;  /* 0x000000170a007986 */ /* 0x0005e8000c101124 */
[----:B------:R2:W-:Y:S02]  /*1350*/  STG.E desc[UR36][R14.64], R25 ;  /* 0x000000190e007986 */ /* 0x0005e4000c101924 */
.L_x_5:
[----:B-1--4-:R-:W-:Y:S05]  /*1360*/  BSYNC.RECONVERGENT B0 ;  /* 0x0000000000007941 */ /* 0x012fea0003800200 */
.L_x_4:
[----:B--2---:R-:W-:Y:S01]  /*1370*/  VIADD R11, R19, 0x1 ;  /* 0x00000001130b7836 */ /* 0x004fe20000000000 */
[----:B------:R-:W-:Y:S04]  /*1380*/  BAR.SYNC.DEFER_BLOCKING 0x0 ;  /* 0x0000000000007b1d */ /* 0x000fe80000010000 */
[----:B------:R-:W-:-:S13]  /*1390*/  ISETP.NE.AND P0, PT, R11, 0x401, PT ;  /* 0x000004010b00780c */ /* 0x000fda0003f05270 */
[----:B------:R-:W-:Y:S05]  /*13a0*/  @!P0 BRA `(.L_x_8) ;  /* 0x0000000000b08947 */ /* 0x000fea0003800000 */
[----:B------:R-:W-:Y:S01]  /*13b0*/  ISETP.GE.U32.AND P0, PT, R19, R2, PT ;  /* 0x000000021300720c */ /* 0x000fe20003f06070 */
[----:B------:R-:W-:Y:S01]  /*13c0*/  IMAD.IADD R14, R11, 0x1, -R2 ;  /* 0x000000010b0e7824 */ /* 0x000fe200078e0a02 */
[----:B------:R-:W-:Y:S02]  /*13d0*/  BSSY.RECONVERGENT B0, `(.L_x_9) ;  /* 0x0000026000007945 */ /* 0x000fe40003800200 */
[----:B------:R-:W-:-:S04]  /*13e0*/  ISETP.GT.U32.OR P0, PT, R16, 0x1fe, !P0 ;  /* 0x000001fe1000780c */ /* 0x000fc80004704470 */
[----:B------:R-:W-:-:S13]  /*13f0*/  ISETP.GT.OR P0, PT, R14, 0x1ff, P0 ;  /* 0x000001ff0e00780c */ /* 0x000fda0000704670 */
[----:B------:R-:W-:Y:S05]  /*1400*/  @P0 BRA `(.L_x_10) ;  /* 0x0000000000880947 */ /* 0x000fea0003800000 */
[----:B------:R-:W-:Y:S01]  /*1410*/  SHF.R.S32.HI R11, RZ, 0x1f, R19 ;  /* 0x0000001fff0b7819 */ /* 0x000fe20000011413 */
[----:B------:R-:W2:Y:S01]  /*1420*/  LDG.E.U8 R8, desc[UR36][R8.64+0x1] ;  /* 0x0000012408087981 */ /* 0x000ea2000c1e1100 */
[----:B------:R-:W-:-:S03]  /*1430*/  IADD3 R21, P0, P1, R17, R19, -R2 ;  /* 0x0000001311157210 */ /* 0x000fc6000791e802 */
[----:B------:R-:W2:Y:S01]  /*1440*/  LDG.E.U8 R15, desc[UR36][R6.64] ;  /* 0x00000024060f7981 */ /* 0x000ea2000c1e1100 */
[----:B------:R-:W-:Y:S02]  /*1450*/  IADD3.X R22, PT, PT, R20, -0x1, R11, P0, P1 ;  /* 0xffffffff14167810 */ /* 0x000fe400007e240b */
[----:B------:R-:W-:-:S04]  /*1460*/  LEA R10, P0, R21, UR10, 0x2 ;  /* 0x0000000a150a7c11 */ /* 0x000fc8000f8010ff */
[----:B------:R-:W-:-:S05]  /*1470*/  LEA.HI.X R11, R21, UR11, R22, 0x2, P0 ;  /* 0x0000000b150b7c11 */ /* 0x000fca00080f1416 */
[----:B------:R-:W3:Y:S04]  /*1480*/  LDG.E R21, desc[UR36][R10.64+-0x804] ;  /* 0xfff7fc240a157981 */ /* 0x000ee8000c1e1900 */
[----:B------:R-:W4:Y:S04]  /*1490*/  LDG.E R22, desc[UR36][R10.64+-0x800] ;  /* 0xfff800240a167981 */ /* 0x000f28000c1e1900 */
[----:B------:R-:W5:Y:S01]  /*14a0*/  LDG.E R23, desc[UR36][R10.64] ;  /* 0x000000240a177981 */ /* 0x000f62000c1e1900 */
[----:B------:R-:W-:Y:S01]  /*14b0*/  BSSY.RECONVERGENT B1, `(.L_x_11) ;  /* 0x0000011000017945 */ /* 0x000fe20003800200 */
[----:B--2---:R-:W-:Y:S01]  /*14c0*/  ISETP.NE.AND P1, PT, R15, R8, PT ;  /* 0x000000080f00720c */ /* 0x004fe20003f25270 */
[----:B---3--:R-:W-:-:S12]  /*14d0*/  VIADD R15, R21, 0x1 ;  /* 0x00000001150f7836 */ /* 0x008fd80000000000 */
[----:B------:R-:W-:Y:S01]  /*14e0*/  @P1 IADD3 R15, PT, PT, R21, -0x1, RZ ;  /* 0xffffffff150f1810 */ /* 0x000fe20007ffe0ff */
[----:B----4-:R-:W-:Y:S02]  /*14f0*/  VIADD R22, R22, 0xfffffffe ;  /* 0xfffffffe16167836 */ /* 0x010fe40000000000 */
[----:B-----5:R-:W-:-:S03]  /*1500*/  VIADD R23, R23, 0xfffffffe ;  /* 0xfffffffe17177836 */ /* 0x020fc60000000000 */
[----:B------:R-:W-:-:S04]  /*1510*/  VIMNMX R8, PT, PT, R22, R15, !PT ;  /* 0x0000000f16087248 */ /* 0x000fc80007fe0100 */
[----:B------:R-:W-:-:S04]  /*1520*/  VIMNMX.RELU R23, P2, P2, R23, R8, !PT ;  /* 0x0000000817177248 */ /* 0x000fc80007a41100 */
[----:B------:R-:W-:-:S13]  /*1530*/  ISETP.NE.AND P0, PT, R23, R15, PT ;  /* 0x0000000f1700720c */ /* 0x000fda0003f05270 */
[----:B------:R-:W-:Y:S05]  /*1540*/  @!P0 BRA `(.L_x_12) ;  /* 0x0000000000148947 */ /* 0x000fea0003800000 */
[----:B------:R-:W-:Y:S01]  /*1550*/  ISETP.NE.AND P0, PT, R23, R22, PT ;  /* 0x000000161700720c */ /* 0x000fe20003f05270 */
[----:B------:R-:W-:-:S12]  /*1560*/  IMAD.MOV.U32 R15, RZ, RZ, 0x3 ;  /* 0x00000003ff0f7424 */ /* 0x000fd800078e00ff */
[----:B------:R-:W-:Y:S05]  /*1570*/  @!P0 BRA `(.L_x_13) ;  /* 0x0000000000108947 */ /* 0x000fea0003800000 */
[----:B------:R-:W-:Y:S01]  /*1580*/  SEL R15, RZ, 0x4, !P2 ;  /* 0x00000004ff0f7807 */ /* 0x000fe20005000000 */
[----:B------:R-:W-:Y:S06]  /*1590*/  BRA `(.L_x_13) ;  /* 0x0000000000087947 */ /* 0x000fec0003800000 */
.L_x_12:
[----:B------:R-:W-:-:S05]  /*15a0*/  IMAD.MOV.U32 R15, RZ, RZ, 0x2 ;  /* 0x00000002ff0f7424 */ /* 0x000fca00078e00ff */
[----:B------:R-:W-:-:S07]  /*15b0*/  SEL R15, R15, 0x1, P1 ;  /* 0x000000010f0f7807 */ /* 0x000fce0000800000 */
.L_x_13:
[----:B------:R-:W-:Y:S05]  /*15c0*/  BSYNC.RECONVERGENT B1 ;  /* 0x0000000000017941 */ /* 0x000fea0003800200 */
.L_x_11:
[----:B------:R-:W-:-:S05]  /*15d0*/  IMAD.IADD R11, R17, 0x1, R14 ;  /* 0x00000001110b7824 */ /* 0x000fca00078e020e */
[C---:B------:R-:W-:Y:S01]  /*15e0*/  IADD3 R8, P0, PT, R11.reuse, UR12, RZ ;  /* 0x0000000c0b087c10 */ /* 0x040fe2000ff1e0ff */
[----:B0-----:R-:W-:-:S03]  /*15f0*/  IMAD.WIDE.U32 R10, R11, 0x4, R4 ;  /* 0x000000040b0a7825 */ /* 0x001fc600078e0004 */
[----:B------:R-:W-:-:S05]  /*1600*/  IADD3.X R9, PT, PT, RZ, UR13, RZ, P0, !PT ;  /* 0x0000000dff097c10 */ /* 0x000fca00087fe4ff */
[----:B------:R1:W-:Y:S04]  /*1610*/  STG.E.U8 desc[UR36][R8.64], R15 ;  /* 0x0000000f08007986 */ /* 0x0003e8000c101124 */
[----:B------:R1:W-:Y:S02]  /*1620*/  STG.E desc[UR36][R10.64], R23 ;  /* 0x000000170a007986 */ /* 0x0003e4000c101924 */
.L_x_10:
[----:B------:R-:W-:Y:S05]  /*1630*/  BSYNC.RECONVERGENT B0 ;  /* 0x0000000000007941 */ /* 0x000fea0003800200 */
.L_x_9:
[----:B------:R-:W-:Y:S01]  /*1640*/  BAR.SYNC.DEFER_BLOCKING 0x0 ;  /* 0x0000000000007b1d */ /* 0x000fe20000010000 */
[----:B------:R-:W-:-:S05]  /*1650*/  VIADD R19, R19, 0x2 ;  /* 0x0000000213137836 */ /* 0x000fca0000000000 */
[----:B------:R-:W-:Y:S05]  /*1660*/  BRA `(.L_x_14) ;  /* 0xfffffff800a47947 */ /* 0x000fea000383ffff */
.L_x_8:
[----:B0-----:R-:W0:Y:S01]  /*1670*/  LDC.64 R4, c[0x0][0x3a0] ;  /* 0x0000e800ff047b82 */ /* 0x001e220000000a00 */
[----:B------:R-:W-:Y:S01]  /*1680*/  ISETP.NE.AND P0, PT, R2, RZ, PT ;  /* 0x000000ff0200720c */ /* 0x000fe20003f05270 */
[----:B------:R-:W-:-:S12]  /*1690*/  IMAD.U32 R7, RZ, RZ, UR44 ;  /* 0x0000002cff077e24 */ /* 0x000fd8000f8e00ff */
[----:B0-----:R-:W-:-:S06]  /*16a0*/  @!P0 IMAD.WIDE.U32 R6, R7, 0x4, R4 ;  /* 0x0000000407068825 */ /* 0x001fcc00078e0004 */
[----:B------:R-:W2:Y:S01]  /*16b0*/  @!P0 LDG.E R6, desc[UR36][R6.64+0x101000] ;  /* 0x1010002406068981 */ /* 0x000ea2000c1e1900 */
[----:B------:R-:W-:Y:S01]  /*16c0*/  IMAD.U32 R8, RZ, RZ, UR44 ;  /* 0x0000002cff087e24 */ /* 0x000fe2000f8e00ff */
[----:B------:R-:W-:Y:S01]  /*16d0*/  MOV R9, 0x400 ;  /* 0x0000040000097802 */ /* 0x000fe20000000f00 */
[----:B------:R-:W-:Y:S01]  /*16e0*/  UMOV UR4, 0x3 ;  /* 0x0000000300047882 */ /* 0x000fe20000000000 */
[----:B------:R-:W0:Y:S01]  /*16f0*/  S2R R14, SR_CgaCtaId ;  /* 0x00000000000e7919 */ /* 0x000e220000008800 */
[----:B------:R-:W-:Y:S01]  /*1700*/  @!P0 VIADD R8, R8, 0x40400 ;  /* 0x0004040008088836 */ /* 0x000fe20000000000 */
[----:B0-----:R-:W-:Y:S02]  /*1710*/  @!P0 LEA R15, R14, R9, 0x18 ;  /* 0x000000090e0f8211 */ /* 0x001fe400078ec0ff */
[----:B------:R-:W-:-:S03]  /*1720*/  IADD3 R9, PT, PT, R9, 0x2024, RZ ;  /* 0x0000202409097810 */ /* 0x000fc60007ffe0ff */
[----:B------:R0:W-:Y:S01]  /*1730*/  @!P0 STS [R15+0x3024], R8 ;  /* 0x003024080f008388 */ /* 0x0001e20000000800 */
[----:B------:R-:W-:-:S03]  /*1740*/  LEA R9, R14, R9, 0x18 ;  /* 0x000000090e097211 */ /* 0x000fc600078ec0ff */
[----:B--2---:R0:W-:Y:S01]  /*1750*/  @!P0 STS [R15+0x2020], R6 ;  /* 0x002020060f008388 */ /* 0x0041e20000000800 */
[----:B------:R-:W-:Y:S01]  /*1760*/  IADD3 R11, P0, PT, R12, 0x8, RZ ;  /* 0x000000080c0b7810 */ /* 0x000fe20007f1e0ff */
[----:B------:R-:W-:Y:S02]  /*1770*/  VIADD R12, R3, 0x3 ;  /* 0x00000003030c7836 */ /* 0x000fe40000000000 */
[----:B------:R0:W1:Y:S01]  /*1780*/  LDS R10, [R0] ;  /* 0x00000000000a7984 */ /* 0x0000620000000800 */
[----:B------:R-:W-:Y:S02]  /*1790*/  IMAD R3, R2, 0x4, R9 ;  /* 0x0000000402037824 */ /* 0x000fe400078e0209 */
[----:B------:R-:W-:-:S07]  /*17a0*/  IMAD.X R14, RZ, RZ, R13, P0 ;  /* 0x000000ffff0e7224 */ /* 0x000fce00000e060d */
.L_x_16:
[----:B0-----:R-:W-:-:S04]  /*17b0*/  VIADD R8, R12, 0xfffffffd ;  /* 0xfffffffd0c087836 */ /* 0x001fc80000000000 */
[----:B------:R-:W-:-:S06]  /*17c0*/  IMAD.WIDE.U32 R6, R8, 0x4, R4 ;  /* 0x0000000408067825 */ /* 0x000fcc00078e0004 */
[----:B------:R0:W1:Y:S01]  /*17d0*/  LDG.E R7, desc[UR36][R6.64] ;  /* 0x0000002406077981 */ /* 0x000062000c1e1900 */
[----:B------:R-:W-:Y:S01]  /*17e0*/  UISETP.NE.AND UP0, UPT, UR4, 0x103, UPT ;  /* 0x000001030400788c */ /* 0x000fe2000bf05270 */
[----:B0-----:R-:W-:Y:S01]  /*17f0*/  IMAD.MOV.U32 R6, RZ, RZ, R11 ;  /* 0x000000ffff067224 */ /* 0x001fe200078e000b */
[----:B-1----:R-:W-:-:S13]  /*1800*/  ISETP.GT.AND P0, PT, R7, R10, PT ;  /* 0x0000000a0700720c */ /* 0x002fda0003f04270 */
[----:B------:R0:W-:Y:S01]  /*1810*/  @P0 STS [R0], R7 ;  /* 0x0000000700000388 */ /* 0x0001e20000000800 */
[----:B------:R-:W-:-:S03]  /*1820*/  @P0 MOV R10, R7 ;  /* 0x00000007000a0202 */ /* 0x000fc60000000f00 */
[----:B------:R1:W-:Y:S01]  /*1830*/  @P0 STS [R3], R8 ;  /* 0x0000000803000388 */ /* 0x0003e20000000800 */
[----:B0-----:R-:W-:Y:S01]  /*1840*/  IMAD.MOV.U32 R7, RZ, RZ, R14 ;  /* 0x000000ffff077224 */ /* 0x001fe200078e000e */
[----:B------:R-:W-:Y:S06]  /*1850*/  BRA.U !UP0, `(.L_x_15) ;  /* 0x0000000108587547 */ /* 0x000fec000b800000 */
[----:B------:R-:W2:Y:S04]  /*1860*/  LDG.E R13, desc[UR36][R6.64+-0x4] ;  /* 0xfffffc24060d7981 */ /* 0x000ea8000c1e1900 */
[----:B------:R-:W3:Y:S04]  /*1870*/  LDG.E R15, desc[UR36][R6.64] ;  /* 0x00000024060f7981 */ /* 0x000ee8000c1e1900 */
[----:B------:R-:W4:Y:S01]  /*1880*/  LDG.E R17, desc[UR36][R6.64+0x4] ;  /* 0x0000042406117981 */ /* 0x000f22000c1e1900 */
[----:B------:R-:W-:Y:S01]  /*1890*/  IADD3 R16, PT, PT, R12, -0x2, RZ ;  /* 0xfffffffe0c107810 */ /* 0x000fe20007ffe0ff */
[----:B------:R-:W-:Y:S01]  /*18a0*/  UIADD3 UR4, UPT, UPT, UR4, 0x4, URZ ;  /* 0x0000000404047890 */ /* 0x000fe2000fffe0ff */
[----:B--2---:R-:W-:-:S13]  /*18b0*/  ISETP.GT.AND P0, PT, R13, R10, PT ;  /* 0x0000000a0d00720c */ /* 0x004fda0003f04270 */
[----:B------:R-:W-:Y:S01]  /*18c0*/  @P0 IMAD.MOV.U32 R10, RZ, RZ, R13 ;  /* 0x000000ffff0a0224 */ /* 0x000fe200078e000d */
[----:B------:R-:W-:Y:S04]  /*18d0*/  @P0 STS [R0], R13 ;  /* 0x0000000d00000388 */ /* 0x000fe80000000800 */
[----:B---3--:R-:W-:Y:S01]  /*18e0*/  ISETP.GT.AND P1, PT, R15, R10, PT ;  /* 0x0000000a0f00720c */ /* 0x008fe20003f24270 */
[----:B------:R-:W-:Y:S01]  /*18f0*/  @P0 STS [R3], R16 ;  /* 0x0000001003000388 */ /* 0x000fe20000000800 */
[----:B------:R-:W-:-:S05]  /*1900*/  IADD3 R11, P0, PT, R6, 0x10, RZ ;  /* 0x00000010060b7810 */ /* 0x000fca0007f1e0ff */
[----:B------:R-:W-:-:S06]  /*1910*/  IMAD.X R14, RZ, RZ, R7, P0 ;  /* 0x000000ffff0e7224 */ /* 0x000fcc00000e0607 */
[----:B------:R-:W-:Y:S01]  /*1920*/  @P1 IMAD.MOV.U32 R10, RZ, RZ, R15 ;  /* 0x000000ffff0a1224 */ /* 0x000fe200078e000f */
[----:B------:R-:W-:Y:S01]  /*1930*/  @P1 STS [R0], R15 ;  /* 0x0000000f00001388 */ /* 0x000fe20000000800 */
[----:B-1----:R-:W-:-:S03]  /*1940*/  @P1 VIADD R8, R12, 0xffffffff ;  /* 0xffffffff0c081836 */ /* 0x002fc60000000000 */
[----:B----4-:R-:W-:Y:S02]  /*1950*/  ISETP.GT.AND P2, PT, R17, R10, PT ;  /* 0x0000000a1100720c */ /* 0x010fe40003f44270 */
[----:B------:R-:W-:Y:S11]  /*1960*/  @P1 STS [R3], R8 ;  /* 0x0000000803001388 */ /* 0x000ff60000000800 */
[----:B------:R-:W-:Y:S01]  /*1970*/  @P2 STS [R0], R17 ;  /* 0x0000001100002388 */ /* 0x000fe20000000800 */
[----:B------:R-:W-:-:S03]  /*1980*/  @P2 IMAD.MOV.U32 R10, RZ, RZ, R17 ;  /* 0x000000ffff0a2224 */ /* 0x000fc600078e0011 */
[----:B------:R0:W-:Y:S02]  /*1990*/  @P2 STS [R3], R12 ;  /* 0x0000000c03002388 */ /* 0x0001e40000000800 */
[----:B0-----:R-:W-:Y:S01]  /*19a0*/  VIADD R12, R12, 0x4 ;  /* 0x000000040c0c7836 */ /* 0x001fe20000000000 */
[----:B------:R-:W-:Y:S06]  /*19b0*/  BRA `(.L_x_16) ;  /* 0xfffffffc007c7947 */ /* 0x000fec000383ffff */
.L_x_15:
[----:B------:R-:W0:Y:S08]  /*19c0*/  S2UR UR9, SR_CgaCtaId ;  /* 0x00000000000979c3 */ /* 0x000e300000008800 */
[----:B------:R-:W-:Y:S01]  /*19d0*/  BAR.SYNC.DEFER_BLOCKING 0x0 ;  /* 0x0000000000007b1d */ /* 0x000fe20000010000 */
[----:B------:R-:W-:-:S05]  /*19e0*/  ISETP.NE.AND P0, PT, R2, RZ, PT ;  /* 0x000000ff0200720c */ /* 0x000fca0003f05270 */
[----:B------:R-:W-:Y:S01]  /*19f0*/  UMOV UR8, 0x400 ;  /* 0x0000040000087882 */ /* 0x000fe20000000000 */
[----:B------:R-:W-:Y:S01]  /*1a00*/  BSSY.RECONVERGENT B0, `(.L_x_17) ;  /* 0x0000034000007945 */ /* 0x000fe20003800200 */
[----:B0-----:R-:W-:-:S09]  /*1a10*/  ULEA UR4, UR9, UR8, 0x18 ;  /* 0x0000000809047291 */ /* 0x001fd2000f8ec0ff */
[----:B-1----:R-:W0:Y:S01]  /*1a20*/  LDS R3, [UR4+0x1020] ;  /* 0x00102004ff037984 */ /* 0x002e220008000800 */
[----:B------:R-:W-:Y:S05]  /*1a30*/  @P0 BRA `(.L_x_18) ;  /* 0x0000000000c00947 */ /* 0x000fea0003800000 */
[----:B------:R-:W-:Y:S01]  /*1a40*/  UIADD3 UR4, UPT, UPT, UR8, 0x1020, URZ ;  /* 0x0000102008047890 */ /* 0x000fe2000fffe0ff */
[----:B------:R-:W-:Y:S01]  /*1a50*/  IADD3 R9, PT, PT, R9, 0x8, RZ ;  /* 0x0000000809097810 */ /* 0x000fe20007ffe0ff */
[----:B0-----:R-:W-:Y:S01]  /*1a60*/  IMAD.MOV.U32 R0, RZ, RZ, R3 ;  /* 0x000000ffff007224 */ /* 0x001fe200078e0003 */
[----:B------:R-:W-:Y:S01]  /*1a70*/  UMOV UR5, 0x8 ;  /* 0x0000000800057882 */ /* 0x000fe20000000000 */
[----:B------:R-:W-:-:S04]  /*1a80*/  ULEA UR4, UR9, UR4, 0x18 ;  /* 0x0000000409047291 */ /* 0x000fc8000f8ec0ff */
[----:B------:R-:W-:-:S12]  /*1a90*/  UIADD3 UR4, UPT, UPT, UR4, 0x10, URZ ;  /* 0x0000001004047890 */ /* 0x000fd8000fffe0ff */
.L_x_19:
[----:B-1----:R-:W-:Y:S01]  /*1aa0*/  ISETP.GT.AND P0, PT, R0, R3, PT ;  /* 0x000000030000720c */ /* 0x002fe20003f04270 */
[----:B------:R-:W-:-:S12]  /*1ab0*/  UISETP.NE.AND UP0, UPT, UR5, 0x1008, UPT ;  /* 0x000010080500788c */ /* 0x000fd8000bf05270 */
[----:B0-----:R-:W0:Y:S01]  /*1ac0*/  @P0 S2R R5, SR_CgaCtaId ;  /* 0x0000000000050919 */ /* 0x001e220000008800 */
[----:B------:R-:W-:Y:S01]  /*1ad0*/  @P0 MOV R4, 0x400 ;  /* 0x0000040000040802 */ /* 0x000fe20000000f00 */
[----:B------:R-:W-:-:S03]  /*1ae0*/  @P0 IMAD.MOV.U32 R3, RZ, RZ, R0 ;  /* 0x000000ffff030224 */ /* 0x000fc600078e0000 */
[----:B0-----:R-:W-:-:S05]  /*1af0*/  @P0 LEA R5, R5, R4, 0x18 ;  /* 0x0000000405050211 */ /* 0x001fca00078ec0ff */
[----:B------:R-:W-:Y:S04]  /*1b00*/  @P0 STS [R5+0x1020], R0 ;  /* 0x0010200005000388 */ /* 0x000fe80000000800 */
[----:B------:R-:W0:Y:S04]  /*1b10*/  @P0 LDS R4, [R9+-0x8] ;  /* 0xfffff80009040984 */ /* 0x000e280000000800 */
[----:B0-----:R1:W-:Y:S01]  /*1b20*/  @P0 STS [R5+0x2024], R4 ;  /* 0x0020240405000388 */ /* 0x0013e20000000800 */
[----:B------:R-:W-:Y:S05]  /*1b30*/  BRA.U !UP0, `(.L_x_18) ;  /* 0x0000000108807547 */ /* 0x000fea000b800000 */
[----:B------:R-:W0:Y:S01]  /*1b40*/  LDS R6, [UR4+-0xc] ;  /* 0xfffff404ff067984 */ /* 0x000e220008000800 */
[----:B------:R-:W-:Y:S01]  /*1b50*/  UIADD3 UR5, UPT, UPT, UR5, 0x10, URZ ;  /* 0x0000001005057890 */ /* 0x000fe2000fffe0ff */
[----:B0-----:R-:W-:-:S13]  /*1b60*/  ISETP.GT.AND P0, PT, R6, R3, PT ;  /* 0x000000030600720c */ /* 0x001fda0003f04270 */
[----:B-1----:R-:W0:Y:S01]  /*1b70*/  @P0 S2R R5, SR_CgaCtaId ;  /* 0x0000000000050919 */ /* 0x002e220000008800 */
[----:B------:R-:W-:Y:S01]  /*1b80*/  @P0 MOV R0, 0x400 ;  /* 0x0000040000000802 */ /* 0x000fe20000000f00 */
[----:B------:R-:W-:-:S03]  /*1b90*/  @P0 IMAD.MOV.U32 R3, RZ, RZ, R6 ;  /* 0x000000ffff030224 */ /* 0x000fc600078e0006 */
[----:B0-----:R-:W-:-:S05]  /*1ba0*/  @P0 LEA R5, R5, R0, 0x18 ;  /* 0x0000000005050211 */ /* 0x001fca00078ec0ff */
[----:B------:R-:W-:Y:S04]  /*1bb0*/  @P0 STS [R5+0x1020], R6 ;  /* 0x0010200605000388 */ /* 0x000fe80000000800 */
[----:B------:R-:W0:Y:S04]  /*1bc0*/  @P0 LDS R0, [R9+-0x4] ;  /* 0xfffffc0009000984 */ /* 0x000e280000000800 */
[----:B0-----:R-:W-:Y:S04]  /*1bd0*/  @P0 STS [R5+0x2024], R0 ;  /* 0x0020240005000388 */ /* 0x001fe80000000800 */
[----:B------:R-:W0:Y:S02]  /*1be0*/  LDS R8, [UR4+-0x8] ;  /* 0xfffff804ff087984 */ /* 0x000e240008000800 */
[----:B0-----:R-:W-:-:S13]  /*1bf0*/  ISETP.GT.AND P0, PT, R8, R3, PT ;  /* 0x000000030800720c */ /* 0x001fda0003f04270 */
[----:B------:R-:W0:Y:S01]  /*1c00*/  @P0 S2R R7, SR_CgaCtaId ;  /* 0x0000000000070919 */ /* 0x000e220000008800 */
[----:B------:R-:W-:Y:S01]  /*1c10*/  @P0 MOV R4, 0x400 ;  /* 0x0000040000040802 */ /* 0x000fe20000000f00 */
[----:B------:R-:W-:-:S03]  /*1c20*/  @P0 IMAD.MOV.U32 R3, RZ, RZ, R8 ;  /* 0x000000ffff030224 */ /* 0x000fc600078e0008 */
[----:B0-----:R-:W-:-:S05]  /*1c30*/  @P0 LEA R7, R7, R4, 0x18 ;  /* 0x0000000407070211 */ /* 0x001fca00078ec0ff */
[----:B------:R-:W-:Y:S04]  /*1c40*/  @P0 STS [R7+0x1020], R8 ;  /* 0x0010200807000388 */ /* 0x000fe80000000800 */
[----:B------:R-:W0:Y:S04]  /*1c50*/  @P0 LDS R4, [R9] ;  /* 0x0000000009040984 */ /* 0x000e280000000800 */
[----:B0-----:R-:W-:Y:S04]  /*1c60*/  @P0 STS [R7+0x2024], R4 ;  /* 0x0020240407000388 */ /* 0x001fe80000000800 */
[----:B------:R-:W0:Y:S02]  /*1c70*/  LDS R6, [UR4+-0x4] ;  /* 0xfffffc04ff067984 */ /* 0x000e240008000800 */
[----:B0-----:R-:W-:-:S13]  /*1c80*/  ISETP.GT.AND P0, PT, R6, R3, PT ;  /* 0x000000030600720c */ /* 0x001fda0003f04270 */
[----:B------:R-:W0:Y:S01]  /*1c90*/  @P0 S2R R5, SR_CgaCtaId ;  /* 0x0000000000050919 */ /* 0x000e220000008800 */
[----:B------:R-:W-:Y:S02]  /*1ca0*/  @P0 MOV R0, 0x400 ;  /* 0x0000040000000802 */ /* 0x000fe40000000f00 */
[----:B------:R-:W-:Y:S02]  /*1cb0*/  @P0 MOV R3, R6 ;  /* 0x0000000600030202 */ /* 0x000fe40000000f00 */
[----:B0-----:R-:W-:-:S05]  /*1cc0*/  @P0 LEA R10, R5, R0, 0x18 ;  /* 0x00000000050a0211 */ /* 0x001fca00078ec0ff */
[----:B------:R-:W-:Y:S04]  /*1cd0*/  @P0 STS [R10+0x1020], R6 ;  /* 0x001020060a000388 */ /* 0x000fe80000000800 */
[----:B------:R0:W1:Y:S02]  /*1ce0*/  @P0 LDS R5, [R9+0x4] ;  /* 0x0000040009050984 */ /* 0x0000640000000800 */
[----:B0-----:R-:W-:Y:S02]  /*1cf0*/  VIADD R9, R9, 0x10 ;  /* 0x0000001009097836 */ /* 0x001fe40000000000 */
[----:B-1----:R0:W-:Y:S04]  /*1d00*/  @P0 STS [R10+0x2024], R5 ;  /* 0x002024050a000388 */ /* 0x0021e80000000800 */
[----:B------:R-:W1:Y:S01]  /*1d10*/  LDS R0, [UR4] ;  /* 0x00000004ff007984 */ /* 0x000e620008000800 */
[----:B------:R-:W-:Y:S01]  /*1d20*/  UIADD3 UR4, UPT, UPT, UR4, 0x10, URZ ;  /* 0x0000001004047890 */ /* 0x000fe2000fffe0ff */
[----:B------:R-:W-:Y:S11]  /*1d30*/  BRA `(.L_x_19) ;  /* 0xfffffffc00587947 */ /* 0x000ff6000383ffff */
.L_x_18:
[----:B------:R-:W-:Y:S05]  /*1d40*/  BSYNC.RECONVERGENT B0 ;  /* 0x0000000000007941 */ /* 0x000fea0003800200 */
.L_x_17:
[----:B------:R-:W2:Y:S01]  /*1d50*/  LDCU.64 UR4, c[0x0][0x398] ;  /* 0x00007300ff0477ac */ /* 0x000ea20008000a00 */
[----:B------:R-:W3:Y:S01]  /*1d60*/  S2UR UR6, SR_CgaCtaId ;  /* 0x00000000000679c3 */ /* 0x000ee20000008800 */
[----:B------:R-:W-:Y:S01]  /*1d70*/  UMOV UR41, 0x400 ;  /* 0x0000040000297882 */ /* 0x000fe20000000000 */
[----:B--2---:R-:W-:-:S06]  /*1d80*/  UIMAD.WIDE.U32 UR4, UR7, 0x4, UR4 ;  /* 0x00000004070478a5 */ /* 0x004fcc000f8e0004 */
[----:B-1----:R-:W-:Y:S01]  /*1d90*/  IMAD.U32 R4, RZ, RZ, UR4 ;  /* 0x00000004ff047e24 */ /* 0x002fe2000f8e00ff */
[----:B---3--:R-:W-:Y:S01]  /*1da0*/  ULEA UR10, UR6, UR41, 0x18 ;  /* 0x00000029060a7291 */ /* 0x008fe2000f8ec0ff */
[----:B------:R-:W-:-:S03]  /*1db0*/  IMAD.U32 R5, RZ, RZ, UR5 ;  /* 0x00000005ff057e24 */ /* 0x000fc6000f8e00ff */
[----:B------:R-:W1:Y:S02]  /*1dc0*/  LDCU.64 UR4, c[0x0][0x390] ;  /* 0x00007200ff0477ac */ /* 0x000e640008000a00 */
[----:B0-----:R-:W-:Y:S01]  /*1dd0*/  STG.E desc[UR36][R4.64], R3 ;  /* 0x0000000304007986 */ /* 0x001fe2000c101924 */
[----:B------:R-:W-:Y:S01]  /*1de0*/  BAR.SYNC.DEFER_BLOCKING 0x0 ;  /* 0x0000000000007b1d */ /* 0x000fe20000010000 */
[----:B-1----:R-:W-:-:S05]  /*1df0*/  ULEA UR40, UP0, UR7, UR4, 0xa ;  /* 0x0000000407287291 */ /* 0x002fca000f8050ff */
[----:B------:R-:W0:Y:S04]  /*1e00*/  LDS R0, [UR10+0x2024] ;  /* 0x0020240aff007984 */ /* 0x000e280008000800 */
[----:B------:R-:W-:Y:S04]  /*1e10*/  STS [UR10+0x14], RZ ;  /* 0x000014ffff007988 */ /* 0x000fe8000800080a */
[----:B------:R-:W-:Y:S01]  /*1e20*/  STS [UR10+0x18], RZ ;  /* 0x000018ffff007988 */ /* 0x000fe2000800080a */
[----:B0-----:R-:W-:-:S04]  /*1e30*/  VIADD R0, R0, 0x1 ;  /* 0x0000000100007836 */ /* 0x001fc80000000000 */
[----:B------:R-:W-:-:S05]  /*1e40*/  IMAD.HI R6, R0, 0x7f805fc1, RZ ;  /* 0x7f805fc100067827 */ /* 0x000fca00078e02ff */
[----:B------:R-:W-:-:S04]  /*1e50*/  SHF.R.U32.HI R7, RZ, 0x1f, R6 ;  /* 0x0000001fff077819 */ /* 0x000fc80000011606 */
[----:B------:R-:W-:-:S05]  /*1e60*/  LEA.HI.SX32 R7, R6, R7, 0xf ;  /* 0x0000000706077211 */ /* 0x000fca00078f7aff */
[----:B------:R-:W-:-:S05]  /*1e70*/  IMAD R7, R7, 0x40401, RZ ;  /* 0x0004040107077824 */ /* 0x000fca00078e02ff */
[----:B------:R-:W-:-:S04]  /*1e80*/  LOP3.LUT R7, RZ, R7, RZ, 0x33, !PT ;  /* 0x00000007ff077212 */ /* 0x000fc800078e33ff */
[----:B------:R-:W-:-:S05]  /*1e90*/  IADD3 R7, PT, PT, R0, R7, RZ ;  /* 0x0000000700077210 */ /* 0x000fca0007ffe0ff */
[----:B------:R-:W-:Y:S01]  /*1ea0*/  STS [UR10+0x101c], R7 ;  /* 0x00101c07ff007988 */ /* 0x000fe2000800080a */
[----:B------:R-:W-:Y:S06]  /*1eb0*/  BAR.SYNC.DEFER_BLOCKING 0x0 ;  /* 0x0000000000007b1d */ /* 0x000fec0000010000 */
[----:B------:R-:W0:Y:S04]  /*1ec0*/  LDS R3, [UR10+0x18] ;  /* 0x0000180aff037984 */ /* 0x000e280008000800 */
[----:B------:R-:W1:Y:S01]  /*1ed0*/  LDS R0, [UR10+0x14] ;  /* 0x0000140aff007984 */ /* 0x000e620008000800 */
[----:B0-----:R-:W-:-:S04]  /*1ee0*/  ISETP.NE.AND P0, PT, R3, RZ, PT ;  /* 0x000000ff0300720c */ /* 0x001fc80003f05270 */
[----:B-1----:R-:W-:-:S13]  /*1ef0*/  ISETP.GT.OR P0, PT, R0, 0x3ff, P0 ;  /* 0x000003ff0000780c */ /* 0x002fda0000704670 */
[----:B------:R-:W-:Y:S05]  /*1f00*/  @P0 EXIT ;  /* 0x000000000000094d */ /* 0x000fea0003800000 */
[----:B------:R-:W-:Y:S01]  /*1f10*/  UIADD3 UR41, UPT, UPT, UR41, 0x1c, URZ ;  /* 0x0000001c29297890 */ /* 0x000fe2000fffe0ff */
[----:B------:R-:W-:Y:S01]  /*1f20*/  VIADD R17, R2, 0x1 ;  /* 0x0000000102117836 */ /* 0x000fe20000000000 */
[----:B------:R-:W-:Y:S02]  /*1f30*/  UIADD3.X UR42, UPT, UPT, URZ, UR5, URZ, UP0, !UPT ;  /* 0x00000005ff2a7290 */ /* 0x000fe400087fe4ff */
[----:B------:R-:W-:-:S06]  /*1f40*/  ULEA UR41, UR6, UR41, 0x18 ;  /* 0x0000002906297291 */ /* 0x000fcc000f8ec0ff */
[----:B------:R-:W-:-:S07]  /*1f50*/  LEA R16, R2, UR41, 0x2 ;  /* 0x0000002902107c11 */ /* 0x000fce000f8e10ff */
.L_x_37:
[----:B------:R-:W-:Y:S01]  /*1f60*/  ISETP.NE.AND P1, PT, R2, RZ, PT ;  /* 0x000000ff0200720c */ /* 0x000fe20003f25270 */
[----:B------:R-:W-:-:S12]  /*1f70*/  BSSY.RECONVERGENT B0, `(.L_x_20) ;  /* 0x0000047000007945 */ /* 0x000fd80003800200 */
[----:B------:R-:W-:Y:S05]  /*1f80*/  @P1 BRA `(.L_x_21) ;  /* 0x0000000400141947 */ /* 0x000fea0003800000 */
[----:B------:R-:W0:Y:S01]  /*1f90*/  S2UR UR5, SR_CgaCtaId ;  /* 0x00000000000579c3 */ /* 0x000e220000008800 */
[----:B------:R-:W-:Y:S02]  /*1fa0*/  UMOV UR4, 0x400 ;  /* 0x0000040000047882 */ /* 0x000fe40000000000 */
[----:B0-----:R-:W-:-:S09]  /*1fb0*/  ULEA UR4, UR5, UR4, 0x18 ;  /* 0x0000000405047291 */ /* 0x001fd2000f8ec0ff */
[----:B------:R-:W0:Y:S02]  /*1fc0*/  LDS R5, [UR4+0x101c] ;  /* 0x00101c04ff057984 */ /* 0x000e240008000800 */
[----:B0-----:R-:W-:-:S04]  /*1fd0*/  VIADD R0, R5, 0x1 ;  /* 0x0000000105007836 */ /* 0x001fc80000000000 */
[----:B------:R-:W-:-:S05]  /*1fe0*/  IMAD.HI R3, R0, 0x7fc01ff1, RZ ;  /* 0x7fc01ff100037827 */ /* 0x000fca00078e02ff */
[----:B------:R-:W-:-:S04]  /*1ff0*/  SHF.R.U32.HI R4, RZ, 0x1f, R3 ;  /* 0x0000001fff047819 */ /* 0x000fc80000011603 */
[----:B------:R-:W-:-:S05]  /*2000*/  LEA.HI.SX32 R3, R3, R4, 0x18 ;  /* 0x0000000403037211 */ /* 0x000fca00078fc2ff */
[C---:B------:R-:W-:Y:S02]  /*2010*/  IMAD R6, R3.reuse, -0x201, R0 ;  /* 0xfffffdff03067824 */ /* 0x040fe400078e0200 */
[C---:B------:R-:W-:Y:S02]  /*2020*/  VIADD R0, R3.reuse, 0x1 ;  /* 0x0000000103007836 */ /* 0x040fe40000000000 */
[----:B------:R-:W-:Y:S01]  /*2030*/  IMAD R3, R3, R6, R6 ;  /* 0x0000000603037224 */ /* 0x000fe200078e0206 */
[----:B------:R0:W-:Y:S04]  /*2040*/  STS [UR4+0x10], R6 ;  /* 0x00001006ff007988 */ /* 0x0001e80008000804 */
[----:B------:R-:W-:Y:S01]  /*2050*/  ISETP.GE.AND P0, PT, R3, 0x400, PT ;  /* 0x000004000300780c */ /* 0x000fe20003f06270 */
[----:B------:R0:W-:-:S12]  /*2060*/  STS [UR4+0xc], R0 ;  /* 0x00000c00ff007988 */ /* 0x0001d80008000804 */
[----:B0-----:R-:W-:Y:S05]  /*2070*/  @!P0 BRA `(.L_x_21) ;  /* 0x0000000000d88947 */ /* 0x001fea0003800000 */
[----:B------:R-:W-:-:S04]  /*2080*/  ISETP.GE.AND P0, PT, R6, 0x20, PT ;  /* 0x000000200600780c */ /* 0x000fc80003f06270 */
[----:B------:R-:W-:-:S13]  /*2090*/  ISETP.LT.OR P0, PT, R5, 0x3e1e, !P0 ;  /* 0x00003e1e0500780c */ /* 0x000fda0004701670 */
[----:B------:R-:W-:-:S05]  /*20a0*/  @!P0 IMAD.MOV.U32 R3, RZ, RZ, 0x20 ;  /* 0x00000020ff038424 */ /* 0x000fca00078e00ff */
[----:B------:R0:W-:Y:S04]  /*20b0*/  @!P0 STS [UR4+0xc], R3 ;  /* 0x00000c03ff008988 */ /* 0x0001e80008000804 */
[----:B------:R0:W-:Y:S01]  /*20c0*/  @!P0 STS [UR4+0x10], R3 ;  /* 0x00001003ff008988 */ /* 0x0001e20008000804 */
[----:B------:R-:W-:Y:S05]  /*20d0*/  @!P0 BRA `(.L_x_21) ;  /* 0x0000000000c08947 */ /* 0x000fea0003800000 */
[----:B------:R-:W-:-:S13]  /*20e0*/  ISETP.GT.AND P0, PT, R5, 0x3e1d, PT ;  /* 0x00003e1d0500780c */ /* 0x000fda0003f04270 */
[----:B------:R-:W-:Y:S05]  /*20f0*/  @P0 BRA `(.L_x_22) ;  /* 0x0000000000640947 */ /* 0x000fea0003800000 */
[-C--:B------:R-:W-:Y:S02]  /*2100*/  IABS R6, R0.reuse ;  /* 0x0000000000067213 */ /* 0x080fe40000000000 */
[----:B------:R-:W-:Y:S02]  /*2110*/  IABS R8, R0 ;  /* 0x0000000000087213 */ /* 0x000fe40000000000 */
[----:B0-----:R-:W0:Y:S03]  /*2120*/  I2F.RP R3, R6 ;  /* 0x0000000600037306 */ /* 0x001e260000209400 */
[----:B------:R-:W-:-:S05]  /*2130*/  IMAD.MOV R8, RZ, RZ, -R8 ;  /* 0x000000ffff087224 */ /* 0x000fca00078e0a08 */
[----:B0-----:R-:W0:Y:S02]  /*2140*/  MUFU.RCP R3, R3 ;  /* 0x0000000300037308 */ /* 0x001e240000001000 */
[----:B0-----:R-:W-:-:S06]  /*2150*/  IADD3 R4, PT, PT, R3, 0xffffffe, RZ ;  /* 0x0ffffffe03047810 */ /* 0x001fcc0007ffe0ff */
[----:B------:R0:W1:Y:S02]  /*2160*/  F2I.FTZ.U32.TRUNC.NTZ R5, R4 ;  /* 0x0000000400057305 */ /* 0x000064000021f000 */
[----:B0-----:R-:W-:Y:S02]  /*2170*/  IMAD.MOV.U32 R4, RZ, RZ, RZ ;  /* 0x000000ffff047224 */ /* 0x001fe400078e00ff */
[----:B-1----:R-:W-:-:S04]  /*2180*/  IMAD.MOV R7, RZ, RZ, -R5 ;  /* 0x000000ffff077224 */ /* 0x002fc800078e0a05 */
[----:B------:R-:W-:-:S04]  /*2190*/  IMAD R7, R7, R6, RZ ;  /* 0x0000000607077224 */ /* 0x000fc800078e02ff */
[----:B------:R-:W-:-:S06]  /*21a0*/  IMAD.HI.U32 R5, R5, R7, R4 ;  /* 0x0000000705057227 */ /* 0x000fcc00078e0004 */
[----:B------:R-:W-:-:S04]  /*21b0*/  IMAD.HI.U32 R5, R5, 0x400, RZ ;  /* 0x0000040005057827 */ /* 0x000fc800078e00ff */
[----:B------:R-:W-:-:S05]  /*21c0*/  IMAD R3, R5, R8, 0x400 ;  /* 0x0000040005037424 */ /* 0x000fca00078e0208 */
[----:B------:R-:W-:-:S13]  /*21d0*/  ISETP.GT.U32.AND P3, PT, R6, R3, PT ;  /* 0x000000030600720c */ /* 0x000fda0003f64070 */
[----:B------:R-:W-:Y:S01]  /*21e0*/  @!P3 IMAD.IADD R3, R3, 0x1, -R6 ;  /* 0x000000010303b824 */ /* 0x000fe200078e0a06 */
[----:B------:R-:W-:Y:S02]  /*21f0*/  @!P3 IADD3 R5, PT, PT, R5, 0x1, RZ ;  /* 0x000000010505b810 */ /* 0x000fe40007ffe0ff */
[C---:B------:R-:W-:Y:S02]  /*2200*/  ISETP.NE.AND P3, PT, R0.reuse, RZ, PT ;  /* 0x000000ff0000720c */ /* 0x040fe40003f65270 */
[----:B------:R-:W-:Y:S02]  /*2210*/  ISETP.GE.U32.AND P0, PT, R3, R6, PT ;  /* 0x000000060300720c */ /* 0x000fe40003f06070 */
[----:B------:R-:W-:-:S04]  /*2220*/  LOP3.LUT R3, R0, 0x400, RZ, 0x3c, !PT ;  /* 0x0000040000037812 */ /* 0x000fc800078e3cff */
[----:B------:R-:W-:-:S07]  /*2230*/  ISETP.GE.AND P2, PT, R3, RZ, PT ;  /* 0x000000ff0300720c */ /* 0x000fce0003f46270 */
[----:B------:R-:W-:-:S06]  /*2240*/  @P0 VIADD R5, R5, 0x1 ;  /* 0x0000000105050836 */ /* 0x000fcc0000000000 */
[----:B------:R-:W-:Y:S01]  /*2250*/  @!P2 IMAD.MOV R5, RZ, RZ, -R5 ;  /* 0x000000ffff05a224 */ /* 0x000fe200078e0a05 */
[----:B------:R-:W-:-:S05]  /*2260*/  @!P3 LOP3.LUT R5, RZ, R0, RZ, 0x33, !PT ;  /* 0x00000000ff05b212 */ /* 0x000fca00078e33ff */
[----:B------:R1:W-:Y:S01]  /*2270*/  STS [UR4+0x10], R5 ;  /* 0x00001005ff007988 */ /* 0x0003e20008000804 */
[----:B------:R-:W-:Y:S05]  /*2280*/  BRA `(.L_x_21) ;  /* 0x0000000000547947 */ /* 0x000fea0003800000 */
.L_x_22:
[----:B------:R-:W-:-:S13]  /*2290*/  ISETP.GT.AND P0, PT, R6, 0x1f, PT ;  /* 0x0000001f0600780c */ /* 0x000fda0003f04270 */
[----:B------:R-:W-:Y:S05]  /*22a0*/  @P0 BRA `(.L_x_21) ;  /* 0x00000000004c0947 */ /* 0x000fea0003800000 */
[----:B------:R-:W1:Y:S01]  /*22b0*/  I2F.U32.RP R0, R6 ;  /* 0x0000000600007306 */ /* 0x000e620000209000 */
[----:B0-----:R-:W-:Y:S01]  /*22c0*/  IMAD.MOV R3, RZ, RZ, -R6 ;  /* 0x000000ffff037224 */ /* 0x001fe200078e0a06 */
[----:B------:R-:W-:-:S06]  /*22d0*/  ISETP.NE.U32.AND P3, PT, R6, RZ, PT ;  /* 0x000000ff0600720c */ /* 0x000fcc0003f65070 */
[----:B-1----:R-:W0:Y:S02]  /*22e0*/  MUFU.RCP R0, R0 ;  /* 0x0000000000007308 */ /* 0x002e240000001000 */
[----:B0-----:R-:W-:-:S06]  /*22f0*/  VIADD R4, R0, 0xffffffe ;  /* 0x0ffffffe00047836 */ /* 0x001fcc0000000000 */
[----:B------:R0:W1:Y:S02]  /*2300*/  F2I.FTZ.U32.TRUNC.NTZ R5, R4 ;  /* 0x0000000400057305 */ /* 0x000064000021f000 */
[----:B0-----:R-:W-:Y:S02]  /*2310*/  HFMA2 R4, -RZ, RZ, 0, 0 ;  /* 0x00000000ff047431 */ /* 0x001fe400000001ff */
[----:B-1----:R-:W-:-:S04]  /*2320*/  IMAD R3, R3, R5, RZ ;  /* 0x0000000503037224 */ /* 0x002fc800078e02ff */
[----:B------:R-:W-:-:S06]  /*2330*/  IMAD.HI.U32 R5, R5, R3, R4 ;  /* 0x0000000305057227 */ /* 0x000fcc00078e0004 */
[----:B------:R-:W-:-:S04]  /*2340*/  IMAD.HI.U32 R5, R5, 0x400, RZ ;  /* 0x0000040005057827 */ /* 0x000fc800078e00ff */
[----:B------:R-:W-:-:S04]  /*2350*/  IMAD.MOV R3, RZ, RZ, -R5 ;  /* 0x000000ffff037224 */ /* 0x000fc800078e0a05 */
[----:B------:R-:W-:-:S05]  /*2360*/  IMAD R3, R6, R3, 0x400 ;  /* 0x0000040006037424 */ /* 0x000fca00078e0203 */
[----:B------:R-:W-:-:S13]  /*2370*/  ISETP.GE.U32.AND P0, PT, R3, R6, PT ;  /* 0x000000060300720c */ /* 0x000fda0003f06070 */
[----:B------:R-:W-:Y:S02]  /*2380*/  @P0 IMAD.IADD R3, R3, 0x1, -R6 ;  /* 0x0000000103030824 */ /* 0x000fe400078e0a06 */
[----:B------:R-:W-:-:S03]  /*2390*/  @P0 VIADD R5, R5, 0x1 ;  /* 0x0000000105050836 */ /* 0x000fc60000000000 */
[----:B------:R-:W-:-:S13]  /*23a0*/  ISETP.GE.U32.AND P2, PT, R3, R6, PT ;  /* 0x000000060300720c */ /* 0x000fda0003f46070 */
[----:B------:R-:W-:Y:S01]  /*23b0*/  @P2 VIADD R5, R5, 0x1 ;  /* 0x0000000105052836 */ /* 0x000fe20000000000 */
[----:B------:R-:W-:-:S05]  /*23c0*/  @!P3 LOP3.LUT R5, RZ, R6, RZ, 0x33, !PT ;  /* 0x00000006ff05b212 */ /* 0x000fca00078e33ff */
[----:B------:R2:W-:Y:S02]  /*23d0*/  STS [UR4+0xc], R5 ;  /* 0x00000c05ff007988 */ /* 0x0005e40008000804 */
.L_x_21:
[----:B------:R-:W-:Y:S05]  /*23e0*/  BSYNC.RECONVERGENT B0 ;  /* 0x0000000000007941 */ /* 0x000fea0003800200 */
.L_x_20:
[----:B------:R-:W3:Y:S08]  /*23f0*/  S2UR UR4, SR_CgaCtaId ;  /* 0x00000000000479c3 */ /* 0x000ef00000008800 */
[----:B------:R-:W-:Y:S06]  /*2400*/  BAR.SYNC.DEFER_BLOCKING 0x0 ;  /* 0x0000000000007b1d */ /* 0x000fec0000010000 */
[----:B------:R-:W-:Y:S01]  /*2410*/  UMOV UR43, 0x400 ;  /* 0x00000400002b7882 */ /* 0x000fe20000000000 */
[----:B------:R-:W-:Y:S01]  /*2420*/  BSSY.RECONVERGENT B0, `(.L_x_23) ;  /* 0x0000065000007945 */ /* 0x000fe20003800200 */
[----:B---3--:R-:W-:-:S09]  /*2430*/  ULEA UR43, UR4, UR43, 0x18 ;  /* 0x0000002b042b7291 */ /* 0x008fd2000f8ec0ff */
[----:B------:R-:W-:Y:S04]  /*2440*/  LDS R0, [UR43+0xc] ;  /* 0x00000c2bff007984 */ /* 0x000fe80008000800 */
[----:B0-----:R-:W1:Y:S02]  /*2450*/  LDS R3, [UR43+0x10] ;  /* 0x0000102bff037984 */ /* 0x001e640008000800 */
[----:B-12---:R-:W-:-:S05]  /*2460*/  IMAD R5, R0, R3, RZ ;  /* 0x0000000300057224 */ /* 0x006fca00078e02ff */
[----:B------:R-:W-:-:S13]  /*2470*/  ISETP.GE.AND P0, PT, R2, R5, PT ;  /* 0x000000050200720c */ /* 0x000fda0003f06270 */
[----:B------:R-:W-:Y:S05]  /*2480*/  @P0 BRA `(.L_x_24) ;  /* 0x0000000400780947 */ /* 0x000fea0003800000 */
[-C--:B------:R-:W-:Y:S01]  /*2490*/  IABS R7, R3.reuse ;  /* 0x0000000300077213 */ /* 0x080fe20000000000 */
[----:B------:R-:W0:Y:S01]  /*24a0*/  LDCU.64 UR4, c[0x0][0x3a8] ;  /* 0x00007500ff0477ac */ /* 0x000e220008000a00 */
[----:B------:R-:W-:Y:S02]  /*24b0*/  IABS R10, R2 ;  /* 0x00000002000a7213 */ /* 0x000fe40000000000 */
[----:B------:R-:W1:Y:S01]  /*24c0*/  I2F.RP R6, R7 ;  /* 0x0000000700067306 */ /* 0x000e620000209400 */
[----:B------:R-:W-:-:S07]  /*24d0*/  IABS R11, R3 ;  /* 0x00000003000b7213 */ /* 0x000fce0000000000 */
[----:B-1----:R-:W1:Y:S02]  /*24e0*/  MUFU.RCP R6, R6 ;  /* 0x0000000600067308 */ /* 0x002e640000001000 */
[----:B-1----:R-:W-:Y:S01]  /*24f0*/  IADD3 R4, PT, PT, R6, 0xffffffe, RZ ;  /* 0x0ffffffe06047810 */ /* 0x002fe20007ffe0ff */
[----:B------:R-:W-:-:S05]  /*2500*/  IMAD.MOV R6, RZ, RZ, -R11 ;  /* 0x000000ffff067224 */ /* 0x000fca00078e0a0b */
[----:B------:R1:W2:Y:S02]  /*2510*/  F2I.FTZ.U32.TRUNC.NTZ R5, R4 ;  /* 0x0000000400057305 */ /* 0x0002a4000021f000 */
[----:B-1----:R-:W-:Y:S02]  /*2520*/  IMAD.MOV.U32 R4, RZ, RZ, RZ ;  /* 0x000000ffff047224 */ /* 0x002fe400078e00ff */
[----:B--2---:R-:W-:-:S04]  /*2530*/  IMAD.MOV R8, RZ, RZ, -R5 ;  /* 0x000000ffff087224 */ /* 0x004fc800078e0a05 */
[----:B------:R-:W-:Y:S02]  /*2540*/  IMAD R9, R8, R7, RZ ;  /* 0x0000000708097224 */ /* 0x000fe400078e02ff */
[----:B------:R-:W-:Y:S02]  /*2550*/  IMAD.MOV.U32 R8, RZ, RZ, R10 ;  /* 0x000000ffff087224 */ /* 0x000fe400078e000a */
[----:B------:R-:W-:-:S06]  /*2560*/  IMAD.HI.U32 R5, R5, R9, R4 ;  /* 0x0000000905057227 */ /* 0x000fcc00078e0004 */
[----:B------:R-:W-:-:S04]  /*2570*/  IMAD.HI.U32 R5, R5, R8, RZ ;  /* 0x0000000805057227 */ /* 0x000fc800078e00ff */
[----:B------:R-:W-:Y:S02]  /*2580*/  IMAD R4, R5, R6, R8 ;  /* 0x0000000605047224 */ /* 0x000fe400078e0208 */
[----:B------:R-:W1:Y:S03]  /*2590*/  LDS R6, [UR43+0x101c] ;  /* 0x00101c2bff067984 */ /* 0x000e660008000800 */
[----:B------:R-:W-:-:S13]  /*25a0*/  ISETP.GT.U32.AND P3, PT, R7, R4, PT ;  /* 0x000000040700720c */ /* 0x000fda0003f64070 */
[-C--:B------:R-:W-:Y:S01]  /*25b0*/  @!P3 IADD3 R4, PT, PT, R4, -R7.reuse, RZ ;  /* 0x800000070404b210 */ /* 0x080fe20007ffe0ff */
[----:B------:R-:W-:Y:S01]  /*25c0*/  @!P3 VIADD R5, R5, 0x1 ;  /* 0x000000010505b836 */ /* 0x000fe20000000000 */
[----:B------:R-:W-:Y:S02]  /*25d0*/  ISETP.NE.AND P3, PT, R3, RZ, PT ;  /* 0x000000ff0300720c */ /* 0x000fe40003f65270 */
[----:B------:R-:W-:Y:S02]  /*25e0*/  ISETP.GE.U32.AND P0, PT, R4, R7, PT ;  /* 0x000000070400720c */ /* 0x000fe40003f06070 */
[----:B------:R-:W-:-:S04]  /*25f0*/  LOP3.LUT R4, R2, R3, RZ, 0x3c, !PT ;  /* 0x0000000302047212 */ /* 0x000fc800078e3cff */
[----:B------:R-:W-:-:S07]  /*2600*/  ISETP.GE.AND P2, PT, R4, RZ, PT ;  /* 0x000000ff0400720c */ /* 0x000fce0003f46270 */
[----:B------:R-:W-:-:S06]  /*2610*/  @P0 VIADD R5, R5, 0x1 ;  /* 0x0000000105050836 */ /* 0x000fcc0000000000 */
[----:B------:R-:W-:Y:S01]  /*2620*/  @!P2 IMAD.MOV R5, RZ, RZ, -R5 ;  /* 0x000000ffff05a224 */ /* 0x000fe200078e0a05 */
[----:B------:R-:W-:-:S05]  /*2630*/  @!P3 LOP3.LUT R5, RZ, R3, RZ, 0x33, !PT ;  /* 0x00000003ff05b212 */ /* 0x000fca00078e33ff */
[----:B------:R-:W-:Y:S02]  /*2640*/  IMAD R4, R3, R5, -R2 ;  /* 0x0000000503047224 */ /* 0x000fe400078e0a02 */
[----:B-1----:R-:W-:-:S04]  /*2650*/  IMAD R5, R5, -0x201, R6 ;  /* 0xfffffdff05057824 */ /* 0x002fc800078e0206 */
[----:B------:R-:W-:-:S05]  /*2660*/  IMAD.IADD R7, R5, 0x1, R4 ;  /* 0x0000000105077824 */ /* 0x000fca00078e0204 */
[----:B------:R-:W-:-:S04]  /*2670*/  IADD3 R5, PT, PT, R7, UR44, RZ ;  /* 0x0000002c07057c10 */ /* 0x000fc8000fffe0ff */
[----:B0-----:R-:W-:-:S04]  /*2680*/  IADD3 R4, P0, PT, R5, UR4, RZ ;  /* 0x0000000405047c10 */ /* 0x001fc8000ff1e0ff */
[----:B------:R-:W-:-:S06]  /*2690*/  LEA.HI.X.SX32 R5, R5, UR5, 0x1, P0 ;  /* 0x0000000505057c11 */ /* 0x000fcc00080f0eff */
[----:B------:R-:W2:Y:S04]  /*26a0*/  LDG.E.U8 R5, desc[UR36][R4.64] ;  /* 0x0000002404057981 */ /* 0x000ea8000c1e1100 */
[----:B------:R0:W-:Y:S01]  /*26b0*/  STS [UR43+0x8], R7 ;  /* 0x00000807ff007988 */ /* 0x0001e2000800082b */
[----:B--2---:R-:W-:-:S13]  /*26c0*/  ISETP.GT.AND P0, PT, R5, 0x2, PT ;  /* 0x000000020500780c */ /* 0x004fda0003f04270 */
[----:B0-----:R-:W-:Y:S05]  /*26d0*/  @P0 BRA `(.L_x_25) ;  /* 0x0000000000800947 */ /* 0x001fea0003800000 */
[----:B------:R-:W-:-:S05]  /*26e0*/  VIADD R4, R5, 0xffffffff ;  /* 0xffffffff05047836 */ /* 0x000fca0000000000 */
[----:B------:R-:W-:-:S04]  /*26f0*/  LOP3.LUT R4, R4, 0xffff, RZ, 0xc0, !PT ;  /* 0x0000ffff04047812 */ /* 0x000fc800078ec0ff */
[----:B------:R-:W-:-:S13]  /*2700*/  ISETP.GE.U32.AND P0, PT, R4, 0x2, PT ;  /* 0x000000020400780c */ /* 0x000fda0003f06070 */
[----:B------:R-:W-:Y:S05]  /*2710*/  @!P0 BRA `(.L_x_26) ;  /* 0x0000000000148947 */ /* 0x000fea0003800000 */
[----:B------:R-:W-:-:S13]  /*2720*/  ISETP.NE.AND P0, PT, R5, RZ, PT ;  /* 0x000000ff0500720c */ /* 0x000fda0003f05270 */
[----:B------:R-:W-:Y:S05]  /*2730*/  @P0 BRA `(.L_x_24) ;  /* 0x0000000000cc0947 */ /* 0x000fea0003800000 */
[----:B------:R-:W-:-:S05]  /*2740*/  IMAD.MOV.U32 R3, RZ, RZ, -0x1 ;  /* 0xffffffffff037424 */ /* 0x000fca00078e00ff */
[----:B------:R4:W-:Y:S01]  /*2750*/  STS [R16], R3 ;  /* 0x0000000310007388 */ /* 0x0009e20000000800 */
[----:B------:R-:W-:Y:S05]  /*2760*/  BRA `(.L_x_24) ;  /* 0x0000000000c07947 */ /* 0x000fea0003800000 */
.L_x_26:
[----:B------:R-:W-:Y:S01]  /*2770*/  IMAD.IADD R6, R6, 0x1, -R7 ;  /* 0x0000000106067824 */ /* 0x000fe200078e0a07 */
[----:B------:R-:W-:Y:S01]  /*2780*/  IADD3 R0, PT, PT, R0, -0x1, RZ ;  /* 0xffffffff00007810 */ /* 0x000fe20007ffe0ff */
[----:B------:R-:W-:Y:S02]  /*2790*/  BSSY.RELIABLE B1, `(.L_x_27) ;  /* 0x0000011000017945 */ /* 0x000fe40003800100 */
[----:B------:R-:W-:-:S04]  /*27a0*/  VIADD R4, R6, 0x1 ;  /* 0x0000000106047836 */ /* 0x000fc80000000000 */
[----:B------:R-:W-:-:S05]  /*27b0*/  IMAD.HI R4, R4, 0x7fc01ff1, RZ ;  /* 0x7fc01ff104047827 */ /* 0x000fca00078e02ff */
[----:B------:R-:W-:-:S04]  /*27c0*/  SHF.R.U32.HI R5, RZ, 0x1f, R4 ;  /* 0x0000001fff057819 */ /* 0x000fc80000011604 */
[----:B------:R-:W-:-:S04]  /*27d0*/  LEA.HI.SX32 R5, R4, R5, 0x18 ;  /* 0x0000000504057211 */ /* 0x000fc800078fc2ff */
[----:B------:R-:W-:-:S13]  /*27e0*/  ISETP.GE.AND P0, PT, R5, R0, PT ;  /* 0x000000000500720c */ /* 0x000fda0003f06270 */
[----:B------:R-:W-:Y:S05]  /*27f0*/  @P0 BRA `(.L_x_28) ;  /* 0x0000000000280947 */ /* 0x000fea0003800000 */
[----:B------:R-:W-:-:S05]  /*2800*/  IMAD.HI R0, R6, 0x7fc01ff1, RZ ;  /* 0x7fc01ff106007827 */ /* 0x000fca00078e02ff */
[----:B------:R-:W-:-:S04]  /*2810*/  SHF.R.U32.HI R5, RZ, 0x1f, R0 ;  /* 0x0000001fff057819 */ /* 0x000fc80000011600 */
[----:B------:R-:W-:Y:S01]  /*2820*/  LEA.HI.SX32 R5, R0, R5, 0x18 ;  /* 0x0000000500057211 */ /* 0x000fe200078fc2ff */
[----:B------:R-:W-:-:S04]  /*2830*/  VIADD R0, R3, 0xffffffff ;  /* 0xffffffff03007836 */ /* 0x000fc80000000000 */
[----:B------:R-:W-:-:S05]  /*2840*/  IMAD R5, R5, -0x201, R6 ;  /* 0xfffffdff05057824 */ /* 0x000fca00078e0206 */
[----:B------:R-:W-:-:S13]  /*2850*/  ISETP.GE.AND P0, PT, R5, R0, PT ;  /* 0x000000000500720c */ /* 0x000fda0003f06270 */
[----:B------:R-:W-:Y:S01]  /*2860*/  @!P0 IMAD.IADD R3, R17, 0x1, R3 ;  /* 0x0000000111038824 */ /* 0x000fe200078e0203 */
[----:B------:R-:W-:Y:S05]  /*2870*/  @!P0 BREAK.RELIABLE B1 ;  /* 0x0000000000018942 */ /* 0x000fea0003800100 */
[----:B------:R2:W-:Y:S01]  /*2880*/  @!P0 STS [R16], R3 ;  /* 0x0000000310008388 */ /* 0x0005e20000000800 */
[----:B------:R-:W-:Y:S05]  /*2890*/  @!P0 BRA `(.L_x_24) ;  /* 0x0000000000748947 */ /* 0x000fea0003800000 */
.L_x_28:
[----:B------:R-:W-:Y:S05]  /*28a0*/  BSYNC.RELIABLE B1 ;  /* 0x0000000000017941 */ /* 0x000fea0003800100 */
.L_x_27:
[----:B--2---:R-:W-:-:S05]  /*28b0*/  IMAD.MOV.U32 R3, RZ, RZ, 0x400 ;  /* 0x00000400ff037424 */ /* 0x004fca00078e00ff */
[----:B------:R3:W-:Y:S01]  /*28c0*/  STS [R16], R3 ;  /* 0x0000000310007388 */ /* 0x0007e20000000800 */
[----:B------:R-:W-:Y:S05]  /*28d0*/  BRA `(.L_x_24) ;  /* 0x0000000000647947 */ /* 0x000fea0003800000 */
.L_x_25:
[----:B------:R-:W-:-:S13]  /*28e0*/  ISETP.NE.AND P0, PT, R5, 0x3, PT ;  /* 0x000000030500780c */ /* 0x000fda0003f05270 */
[----:B------:R-:W-:Y:S05]  /*28f0*/  @!P0 BRA `(.L_x_29) ;  /* 0x0000000000348947 */ /* 0x000fea0003800000 */
[----:B------:R-:W-:-:S13]  /*2900*/  ISETP.NE.AND P0, PT, R5, 0x4, PT ;  /* 0x000000040500780c */ /* 0x000fda0003f05270 */
[----:B------:R-:W-:Y:S05]  /*2910*/  @P0 BRA `(.L_x_24) ;  /* 0x0000000000540947 */ /* 0x000fea0003800000 */
[----:B------:R-:W-:-:S04]  /*2920*/  IMAD.IADD R6, R6, 0x1, -R7 ;  /* 0x0000000106067824 */ /* 0x000fc800078e0a07 */
[----:B------:R-:W-:-:S05]  /*2930*/  IMAD.HI R0, R6, 0x7fc01ff1, RZ ;  /* 0x7fc01ff106007827 */ /* 0x000fca00078e02ff */
[----:B------:R-:W-:-:S04]  /*2940*/  SHF.R.U32.HI R5, RZ, 0x1f, R0 ;  /* 0x0000001fff057819 */ /* 0x000fc80000011600 */
[----:B------:R-:W-:Y:S02]  /*2950*/  LEA.HI.SX32 R5, R0, R5, 0x18 ;  /* 0x0000000500057211 */ /* 0x000fe400078fc2ff */
[----:B------:R-:W-:-:S03]  /*2960*/  IADD3 R0, PT, PT, R3, -0x1, RZ ;  /* 0xffffffff03007810 */ /* 0x000fc60007ffe0ff */
[----:B------:R-:W-:-:S05]  /*2970*/  IMAD R5, R5, -0x201, R6 ;  /* 0xfffffdff05057824 */ /* 0x000fca00078e0206 */
[----:B------:R-:W-:-:S13]  /*2980*/  ISETP.GE.AND P0, PT, R5, R0, PT ;  /* 0x000000000500720c */ /* 0x000fda0003f06270 */
[----:B------:R-:W-:Y:S01]  /*2990*/  @P0 IMAD.MOV.U32 R3, RZ, RZ, 0x402 ;  /* 0x00000402ff030424 */ /* 0x000fe200078e00ff */
[----:B------:R1:W-:Y:S04]  /*29a0*/  @!P0 STS [R16], R17 ;  /* 0x0000001110008388 */ /* 0x0003e80000000800 */
[----:B------:R1:W-:Y:S01]  /*29b0*/  @P0 STS [R16], R3 ;  /* 0x0000000310000388 */ /* 0x0003e20000000800 */
[----:B------:R-:W-:Y:S05]  /*29c0*/  BRA `(.L_x_24) ;  /* 0x0000000000287947 */ /* 0x000fea0003800000 */
.L_x_29:
[----:B------:R-:W-:Y:S02]  /*29d0*/  IMAD.IADD R6, R6, 0x1, -R7 ;  /* 0x0000000106067824 */ /* 0x000fe400078e0a07 */
[----:B------:R-:W-:Y:S02]  /*29e0*/  VIADD R0, R0, 0xffffffff ;  /* 0xffffffff00007836 */ /* 0x000fe40000000000 */
[----:B------:R-:W-:-:S05]  /*29f0*/  IMAD.HI R6, R6, 0x7fc01ff1, RZ ;  /* 0x7fc01ff106067827 */ /* 0x000fca00078e02ff */
[----:B------:R-:W-:-:S04]  /*2a00*/  SHF.R.U32.HI R5, RZ, 0x1f, R6 ;  /* 0x0000001fff057819 */ /* 0x000fc80000011606 */
[----:B------:R-:W-:-:S04]  /*2a10*/  LEA.HI.SX32 R5, R6, R5, 0x18 ;  /* 0x0000000506057211 */ /* 0x000fc800078fc2ff */
[----:B------:R-:W-:-:S13]  /*2a20*/  ISETP.GE.AND P0, PT, R5, R0, PT ;  /* 0x000000000500720c */ /* 0x000fda0003f06270 */
[----:B------:R-:W-:Y:S01]  /*2a30*/  @!P0 IMAD.IADD R3, R3, 0x1, R2 ;  /* 0x0000000103038824 */ /* 0x000fe200078e0202 */
[----:B------:R-:W-:-:S04]  /*2a40*/  @P0 MOV R5, 0x401 ;  /* 0x0000040100050802 */ /* 0x000fc80000000f00 */
[----:B------:R0:W-:Y:S04]  /*2a50*/  @!P0 STS [R16], R3 ;  /* 0x0000000310008388 */ /* 0x0001e80000000800 */
[----:B------:R0:W-:Y:S02]  /*2a60*/  @P0 STS [R16], R5 ;  /* 0x0000000510000388 */ /* 0x0001e40000000800 */
.L_x_24:
[----:B------:R-:W-:Y:S05]  /*2a70*/  BSYNC.RECONVERGENT B0 ;  /* 0x0000000000007941 */ /* 0x000fea0003800200 */
.L_x_23:
[----:B------:R-:W-:Y:S05]  /*2a80*/  WARPSYNC.ALL ;  /* 0x0000000000007948 */ /* 0x000fea0003800000 */
[----:B------:R-:W-:Y:S06]  /*2a90*/  BAR.SYNC.DEFER_BLOCKING 0x0 ;  /* 0x0000000000007b1d */ /* 0x000fec0000010000 */
[----:B------:R-:W-:Y:S05]  /*2aa0*/  @P1 BRA `(.L_x_30) ;  /* 0x0000000c00281947 */ /* 0x000fea0003800000 */
[----:B------:R-:W5:Y:S01]  /*2ab0*/  LDS.64 R12, [UR43+0x10] ;  /* 0x0000102bff0c7984 */ /* 0x000f620008000a00 */
[----:B0-----:R-:W0:Y:S01]  /*2ac0*/  LDC.64 R4, c[0x0][0x3a8] ;  /* 0x0000ea00ff047b82 */ /* 0x001e220000000a00 */
[----:B------:R-:W-:Y:S02]  /*2ad0*/  CS2R R8, SRZ ;  /* 0x0000000000087805 */ /* 0x000fe4000001ff00 */
[----:B-1234-:R-:W1:Y:S04]  /*2ae0*/  LDS R3, [UR43+0xc] ;  /* 0x00000c2bff037984 */ /* 0x01ee680008000800 */
[----:B------:R-:W2:Y:S04]  /*2af0*/  LDS R6, [UR43+0x101c] ;  /* 0x00101c2bff067984 */ /* 0x000ea80008000800 */
[----:B------:R-:W-:Y:S01]  /*2b00*/  STS.64 [UR43], RZ ;  /* 0x000000ffff007988 */ /* 0x000fe20008000a2b */
[----:B-----5:R-:W-:-:S02]  /*2b10*/  ISETP.NE.AND P0, PT, R12, RZ, PT ;  /* 0x000000ff0c00720c */ /* 0x020fc40003f05270 */
[----:B------:R-:W-:Y:S01]  /*2b20*/  LOP3.LUT R0, RZ, R12, RZ, 0x33, !PT ;  /* 0x0000000cff007212 */ /* 0x000fe200078e33ff */
[----:B-1----:R-:W-:Y:S02]  /*2b30*/  IMAD R3, R12, R3, RZ ;  /* 0x000000030c037224 */ /* 0x002fe400078e02ff */
[----:B--2---:R-:W-:-:S08]  /*2b40*/  VIADD R6, R6, UR44 ;  /* 0x0000002c06067c36 */ /* 0x004fd00008000000 */
.L_x_32:
[----:B------:R-:W-:-:S13]  /*2b50*/  ISETP.GE.AND P1, PT, R8, R3, PT ;  /* 0x000000030800720c */ /* 0x000fda0003f26270 */
[----:B-1----:R-:W-:Y:S05]  /*2b60*/  @P1 BRA `(.L_x_31) ;  /* 0x0000000000ac1947 */ /* 0x002fea0003800000 */
[----:B------:R-:W-:Y:S02]  /*2b70*/  IABS R14, R12 ;  /* 0x0000000c000e7213 */ /* 0x000fe40000000000 */
[----:B------:R-:W-:Y:S02]  /*2b80*/  IABS R18, R8 ;  /* 0x0000000800127213 */ /* 0x000fe40000000000 */
[----:B------:R-:W1:Y:S01]  /*2b90*/  I2F.RP R7, R14 ;  /* 0x0000000e00077306 */ /* 0x000e620000209400 */
[----:B------:R-:W-:-:S07]  /*2ba0*/  IABS R15, R12 ;  /* 0x0000000c000f7213 */ /* 0x000fce0000000000 */
[----:B-1----:R-:W1:Y:S02]  /*2bb0*/  MUFU.RCP R7, R7 ;  /* 0x0000000700077308 */ /* 0x002e640000001000 */
[----:B-1----:R-:W-:Y:S01]  /*2bc0*/  VIADD R10, R7, 0xffffffe ;  /* 0x0ffffffe070a7836 */ /* 0x002fe20000000000 */
[----:B------:R-:W-:-:S05]  /*2bd0*/  IADD3 R7, PT, PT, RZ, -R15, RZ ;  /* 0x8000000fff077210 */ /* 0x000fca0007ffe0ff */
[----:B------:R1:W2:Y:S02]  /*2be0*/  F2I.FTZ.U32.TRUNC.NTZ R11, R10 ;  /* 0x0000000a000b7305 */ /* 0x0002a4000021f000 */
[----:B-1----:R-:W-:Y:S02]  /*2bf0*/  IMAD.MOV.U32 R10, RZ, RZ, RZ ;  /* 0x000000ffff0a7224 */ /* 0x002fe400078e00ff */
[----:B--2---:R-:W-:-:S04]  /*2c00*/  IMAD.MOV R9, RZ, RZ, -R11 ;  /* 0x000000ffff097224 */ /* 0x004fc800078e0a0b */
[----:B------:R-:W-:-:S04]  /*2c10*/  IMAD R9, R9, R14, RZ ;  /* 0x0000000e09097224 */ /* 0x000fc800078e02ff */
[----:B------:R-:W-:-:S06]  /*2c20*/  IMAD.HI.U32 R11, R11, R9, R10 ;  /* 0x000000090b0b7227 */ /* 0x000fcc00078e000a */
[----:B------:R-:W-:-:S04]  /*2c30*/  IMAD.HI.U32 R11, R11, R18, RZ ;  /* 0x000000120b0b7227 */ /* 0x000fc800078e00ff */
[----:B------:R-:W-:-:S05]  /*2c40*/  IMAD R7, R11, R7, R18 ;  /* 0x000000070b077224 */ /* 0x000fca00078e0212 */
[----:B------:R-:W-:-:S13]  /*2c50*/  ISETP.GT.U32.AND P2, PT, R14, R7, PT ;  /* 0x000000070e00720c */ /* 0x000fda0003f44070 */
[----:B------:R-:W-:Y:S02]  /*2c60*/  @!P2 IMAD.IADD R7, R7, 0x1, -R14 ;  /* 0x000000010707a824 */ /* 0x000fe400078e0a0e */
[----:B------:R-:W-:-:S03]  /*2c70*/  @!P2 VIADD R11, R11, 0x1 ;  /* 0x000000010b0ba836 */ /* 0x000fc60000000000 */
[----:B------:R-:W-:Y:S02]  /*2c80*/  ISETP.GE.U32.AND P1, PT, R7, R14, PT ;  /* 0x0000000e0700720c */ /* 0x000fe40003f26070 */
[----:B------:R-:W-:-:S04]  /*2c90*/  LOP3.LUT R7, R8, R12, RZ, 0x3c, !PT ;  /* 0x0000000c08077212 */ /* 0x000fc800078e3cff */
[----:B------:R-:W-:-:S07]  /*2ca0*/  ISETP.GE.AND P3, PT, R7, RZ, PT ;  /* 0x000000ff0700720c */ /* 0x000fce0003f66270 */
[----:B------:R-:W-:-:S06]  /*2cb0*/  @P1 VIADD R11, R11, 0x1 ;  /* 0x000000010b0b1836 */ /* 0x000fcc0000000000 */
[----:B------:R-:W-:-:S05]  /*2cc0*/  @!P3 IMAD.MOV R11, RZ, RZ, -R11 ;  /* 0x000000ffff0bb224 */ /* 0x000fca00078e0a0b */
[----:B------:R-:W-:-:S05]  /*2cd0*/  SEL R11, R0, R11, !P0 ;  /* 0x0000000b000b7207 */ /* 0x000fca0004000000 */
[----:B------:R-:W-:Y:S02]  /*2ce0*/  IMAD R7, R11, -0x201, R6 ;  /* 0xfffffdff0b077824 */ /* 0x000fe400078e0206 */
[----:B------:R-:W-:-:S05]  /*2cf0*/  IMAD R10, R12, R11, -R8 ;  /* 0x0000000b0c0a7224 */ /* 0x000fca00078e0a08 */
[----:B------:R-:W-:-:S04]  /*2d00*/  IADD3 R7, PT, PT, R7, R10, RZ ;  /* 0x0000000a07077210 */ /* 0x000fc80007ffe0ff */
[----:B0-----:R-:W-:-:S04]  /*2d10*/  IADD3 R10, P1, PT, R7, R4, RZ ;  /* 0x00000004070a7210 */ /* 0x001fc80007f3e0ff */
[----:B------:R-:W-:-:S06]  /*2d20*/  LEA.HI.X.SX32 R11, R7, R5, 0x1, P1 ;  /* 0x00000005070b7211 */ /* 0x000fcc00008f0eff */
[----:B------:R-:W2:Y:S01]  /*2d30*/  LDG.E.U8 R11, desc[UR36][R10.64] ;  /* 0x000000240a0b7981 */ /* 0x000ea2000c1e1100 */
[----:B------:R-:W-:Y:S01]  /*2d40*/  LEA R7, R8, UR41, 0x2 ;  /* 0x0000002908077c11 */ /* 0x000fe2000f8e10ff */
[----:B------:R-:W-:Y:S01]  /*2d50*/  IMAD.MOV.U32 R9, RZ, RZ, R8 ;  /* 0x000000ffff097224 */ /* 0x000fe200078e0008 */
[C---:B------:R-:W-:Y:S01]  /*2d60*/  IADD3 R14, P1, PT, R13.reuse, UR40, RZ ;  /* 0x000000280d0e7c10 */ /* 0x040fe2000ff3e0ff */
[----:B------:R-:W-:Y:S03]  /*2d70*/  STS [UR43+0x4], R8 ;  /* 0x00000408ff007988 */ /* 0x000fe6000800082b */
[C---:B------:R-:W-:Y:S01]  /*2d80*/  LEA.HI.X.SX32 R15, R13.reuse, UR42, 0x1, P1 ;  /* 0x0000002a0d0f7c11 */ /* 0x040fe200088f0eff */
[----:B------:R-:W0:Y:S01]  /*2d90*/  LDS R7, [R7] ;  /* 0x0000000007077984 */ /* 0x000e220000000800 */
[----:B------:R-:W-:-:S05]  /*2da0*/  VIADD R13, R13, 0x1 ;  /* 0x000000010d0d7836 */ /* 0x000fca0000000000 */
[----:B------:R1:W-:Y:S04]  /*2db0*/  STS [UR43+0x14], R13 ;  /* 0x0000140dff007988 */ /* 0x0003e8000800082b */
[----:B0-----:R1:W-:Y:S01]  /*2dc0*/  STS [UR43], R7 ;  /* 0x00000007ff007988 */ /* 0x0013e2000800082b */
[----:B------:R-:W-:Y:S01]  /*2dd0*/  ISETP.GT.AND P1, PT, R7, -0x1, PT ;  /* 0xffffffff0700780c */ /* 0x000fe20003f24270 */
[----:B------:R-:W-:Y:S02]  /*2de0*/  IMAD.MOV.U32 R8, RZ, RZ, R7 ;  /* 0x000000ffff087224 */ /* 0x000fe400078e0007 */
[----:B--2---:R1:W-:Y:S10]  /*2df0*/  STG.E.U8 desc[UR36][R14.64], R11 ;  /* 0x0000000b0e007986 */ /* 0x0043f4000c101124 */
[----:B------:R-:W-:Y:S05]  /*2e00*/  @P1 BRA `(.L_x_32) ;  /* 0xfffffffc00501947 */ /* 0x000fea000383ffff */
[----:B------:R-:W-:-:S07]  /*2e10*/  IMAD.MOV.U32 R8, RZ, RZ, R7 ;  /* 0x000000ffff087224 */ /* 0x000fce00078e0007 */
.L_x_31:
[C---:B------:R-:W-:Y:S02]  /*2e20*/  ISETP.NE.AND P0, PT, R8.reuse, -0x1, PT ;  /* 0xffffffff0800780c */ /* 0x040fe40003f05270 */
[----:B------:R-:W-:-:S04]  /*2e30*/  IADD3 R0, PT, PT, R8, -0x400, RZ ;  /* 0xfffffc0008007810 */ /* 0x000fc80007ffe0ff */
[----:B------:R-:W-:-:S13]  /*2e40*/  ISETP.LT.U32.OR P0, PT, R0, 0x3, !P0 ;  /* 0x000000030000780c */ /* 0x000fda0004701470 */
[----:B------:R-:W-:Y:S05]  /*2e50*/  @P0 BRA `(.L_x_33) ;  /* 0x00000000003c0947 */ /* 0x000fea0003800000 */
[----:B------:R-:W-:Y:S01]  /*2e60*/  MOV R0, 0x0 ;  /* 0x0000000000007802 */ /* 0x000fe20000000f00 */
[----:B------:R2:W-:Y:S01]  /*2e70*/  STL.64 [R1], R8 ;  /* 0x0000000801007387 */ /* 0x0005e20000100a00 */
[----:B------:R-:W0:Y:S01]  /*2e80*/  LDCU.64 UR4, c[0x4][0x8] ;  /* 0x01000100ff0477ac */ /* 0x000e220008000a00 */
[----:B------:R-:W-:Y:S01]  /*2e90*/  IMAD.U32 R6, RZ, RZ, UR38 ;  /* 0x00000026ff067e24 */ /* 0x000fe2000f8e00ff */
[----:B-1----:R2:W1:Y:S01]  /*2ea0*/  LDC.64 R10, c[0x4][R0] ;  /* 0x01000000000a7b82 */ /* 0x0024620000000a00 */
[----:B------:R2:W-:Y:S01]  /*2eb0*/  STL [R1+0x8], R13 ;  /* 0x0000080d01007387 */ /* 0x0005e20000100800 */
[----:B------:R-:W-:Y:S02]  /*2ec0*/  IMAD.U32 R7, RZ, RZ, UR39 ;  /* 0x00000027ff077e24 */ /* 0x000fe4000f8e00ff */
[----:B0-----:R-:W-:Y:S02]  /*2ed0*/  IMAD.U32 R4, RZ, RZ, UR4 ;  /* 0x00000004ff047e24 */ /* 0x001fe4000f8e00ff */
[----:B--2---:R-:W-:-:S07]  /*2ee0*/  IMAD.U32 R5, RZ, RZ, UR5 ;  /* 0x00000005ff057e24 */ /* 0x004fce000f8e00ff */
[----:B------:R-:W-:-:S07]  /*2ef0*/  LEPC R20, `(.L_x_34) ;  /* 0x000000001014794e */ /* 0x000fce0000000000 */
[----:B-1----:R-:W-:Y:S05]  /*2f00*/  CALL.ABS.NOINC R10 ;  /* 0x000000000a007343 */ /* 0x002fea0003c00000 */
.L_x_34:
[----:B------:R-:W0:Y:S01]  /*2f10*/  S2UR UR5, SR_CgaCtaId ;  /* 0x00000000000579c3 */ /* 0x000e220000008800 */
[----:B------:R-:W-:Y:S02]  /*2f20*/  UMOV UR4, 0x400 ;  /* 0x0000040000047882 */ /* 0x000fe40000000000 */
[----:B0-----:R-:W-:-:S09]  /*2f30*/  ULEA UR4, UR5, UR4, 0x18 ;  /* 0x0000000405047291 */ /* 0x001fd2000f8ec0ff */
[----:B------:R-:W2:Y:S03]  /*2f40*/  LDS R8, [UR4] ;  /* 0x00000004ff087984 */ /* 0x000ea60008000800 */
.L_x_33:
[----:B--2---:R-:W-:-:S13]  /*2f50*/  ISETP.GT.AND P0, PT, R8, 0x400, PT ;  /* 0x000004000800780c */ /* 0x004fda0003f04270 */
[----:B------:R-:W-:Y:S05]  /*2f60*/  @P0 BRA `(.L_x_35) ;  /* 0x0000000000c40947 */ /* 0x000fea0003800000 */
[----:B------:R-:W-:-:S13]  /*2f70*/  ISETP.NE.AND P0, PT, R8, -0x1, PT ;  /* 0xffffffff0800780c */ /* 0x000fda0003f05270 */
[----:B------:R-:W-:Y:S05]  /*2f80*/  @!P0 BRA `(.L_x_36) ;  /* 0x0000000000948947 */ /* 0x000fea0003800000 */
[----:B------:R-:W-:-:S13]  /*2f90*/  ISETP.NE.AND P0, PT, R8, 0x400, PT ;  /* 0x000004000800780c */ /* 0x000fda0003f05270 */
[----:B------:R-:W-:Y:S05]  /*2fa0*/  @P0 BRA `(.L_x_30) ;  /* 0x0000000400e80947 */ /* 0x000fea0003800000 */
[----:B------:R-:W2:Y:S01]  /*2fb0*/  S2UR UR5, SR_CgaCtaId ;  /* 0x00000000000579c3 */ /* 0x000ea20000008800 */
[----:B------:R-:W-:Y:S02]  /*2fc0*/  UMOV UR4, 0x400 ;  /* 0x0000040000047882 */ /* 0x000fe40000000000 */
[----:B--2---:R-:W-:-:S09]  /*2fd0*/  ULEA UR4, UR5, UR4, 0x18 ;  /* 0x0000000405047291 */ /* 0x004fd2000f8ec0ff */
[----:B------:R-:W1:Y:S04]  /*2fe0*/  LDS R3, [UR4+0x10] ;  /* 0x00001004ff037984 */ /* 0x000e680008000800 */
[----:B------:R-:W2:Y:S01]  /*2ff0*/  LDS R8, [UR4+0x4] ;  /* 0x00000404ff087984 */ /* 0x000ea20008000800 */
[-C--:B-1----:R-:W-:Y:S02]  /*3000*/  IABS R7, R3.reuse ;  /* 0x0000000300077213 */ /* 0x082fe40000000000 */
[----:B------:R-:W-:Y:S02]  /*3010*/  IABS R10, R3 ;  /* 0x00000003000a7213 */ /* 0x000fe40000000000 */
[----:B------:R-:W1:Y:S08]  /*3020*/  I2F.RP R0, R7 ;  /* 0x0000000700007306 */ /* 0x000e700000209400 */
[----:B-1----:R-:W0:Y:S02]  /*3030*/  MUFU.RCP R0, R0 ;  /* 0x0000000000007308 */ /* 0x002e240000001000 */
[----:B0-----:R-:W-:-:S02]  /*3040*/  IADD3 R4, PT, PT, R0, 0xffffffe, RZ ;  /* 0x0ffffffe00047810 */ /* 0x001fc40007ffe0ff */
[----:B--2---:R-:W-:-:S04]  /*3050*/  IABS R0, R8 ;  /* 0x0000000800007213 */ /* 0x004fc80000000000 */
[----:B------:R0:W1:Y:S02]  /*3060*/  F2I.FTZ.U32.TRUNC.NTZ R5, R4 ;  /* 0x0000000400057305 */ /* 0x000064000021f000 */
[----:B0-----:R-:W-:Y:S02]  /*3070*/  IMAD.MOV.U32 R4, RZ, RZ, RZ ;  /* 0x000000ffff047224 */ /* 0x001fe400078e00ff */
[----:B-1----:R-:W-:-:S04]  /*3080*/  IMAD.MOV R6, RZ, RZ, -R5 ;  /* 0x000000ffff067224 */ /* 0x002fc800078e0a05 */
[----:B------:R-:W-:Y:S02]  /*3090*/  IMAD R9, R6, R7, RZ ;  /* 0x0000000706097224 */ /* 0x000fe400078e02ff */
[----:B------:R-:W-:Y:S02]  /*30a0*/  IMAD.MOV R6, RZ, RZ, -R10 ;  /* 0x000000ffff067224 */ /* 0x000fe400078e0a0a */
[----:B------:R-:W-:-:S06]  /*30b0*/  IMAD.HI.U32 R5, R5, R9, R4 ;  /* 0x0000000905057227 */ /* 0x000fcc00078e0004 */
[----:B------:R-:W-:-:S04]  /*30c0*/  IMAD.HI.U32 R5, R5, R0, RZ ;  /* 0x0000000005057227 */ /* 0x000fc800078e00ff */
[----:B------:R-:W-:Y:S02]  /*30d0*/  IMAD R4, R5, R6, R0 ;  /* 0x0000000605047224 */ /* 0x000fe400078e0200 */
[----:B------:R-:W0:Y:S03]  /*30e0*/  LDS R0, [UR4+0x101c] ;  /* 0x00101c04ff007984 */ /* 0x000e260008000800 */
[----:B------:R-:W-:-:S13]  /*30f0*/  ISETP.GT.U32.AND P1, PT, R7, R4, PT ;  /* 0x000000040700720c */ /* 0x000fda0003f24070 */
[----:B------:R-:W-:Y:S01]  /*3100*/  @!P1 IMAD.IADD R4, R4, 0x1, -R7 ;  /* 0x0000000104049824 */ /* 0x000fe200078e0a07 */
[----:B------:R-:W-:Y:S02]  /*3110*/  @!P1 IADD3 R5, PT, PT, R5, 0x1, RZ ;  /* 0x0000000105059810 */ /* 0x000fe40007ffe0ff */
        /* <DEDUP_REMOVED lines=8> */
[----:B0-----:R-:W-:-:S05]  /*31a0*/  IMAD R0, R5, -0x201, R0 ;  /* 0xfffffdff05007824 */ /* 0x001fca00078e0200 */
[----:B------:R-:W-:-:S05]  /*31b0*/  IADD3 R0, PT, PT, R0, -0x202, R3 ;  /* 0xfffffdfe00007810 */ /* 0x000fca0007ffe003 */
[----:B------:R0:W-:Y:S01]  /*31c0*/  STS [UR4+0x101c], R0 ;  /* 0x00101c00ff007988 */ /* 0x0001e20008000804 */
[----:B------:R-:W-:Y:S05]  /*31d0*/  BRA `(.L_x_30) ;  /* 0x00000004005c7947 */ /* 0x000fea0003800000 */
.L_x_36:
[----:B------:R-:W2:Y:S01]  /*31e0*/  S2UR UR5, SR_CgaCtaId ;  /* 0x00000000000579c3 */ /* 0x000ea20000008800 */
[----:B------:R-:W-:Y:S01]  /*31f0*/  UMOV UR4, 0x400 ;  /* 0x0000040000047882 */ /* 0x000fe20000000000 */
[----:B------:R-:W-:Y:S01]  /*3200*/  IMAD.MOV.U32 R0, RZ, RZ, 0x1 ;  /* 0x00000001ff007424 */ /* 0x000fe200078e00ff */
[----:B--2---:R-:W-:-:S09]  /*3210*/  ULEA UR4, UR5, UR4, 0x18 ;  /* 0x0000000405047291 */ /* 0x004fd2000f8ec0ff */
[----:B------:R-:W0:Y:S04]  /*3220*/  LDS R3, [UR4+0x14] ;  /* 0x00001404ff037984 */ /* 0x000e280008000800 */
[----:B------:R2:W-:Y:S01]  /*3230*/  STS [UR4+0x18], R0 ;  /* 0x00001800ff007988 */ /* 0x0005e20008000804 */
[----:B0-----:R-:W-:-:S04]  /*3240*/  IADD3 R4, P0, PT, R3, UR40, RZ ;  /* 0x0000002803047c10 */ /* 0x001fc8000ff1e0ff */
[----:B------:R-:W-:-:S05]  /*3250*/  LEA.HI.X.SX32 R5, R3, UR42, 0x1, P0 ;  /* 0x0000002a03057c11 */ /* 0x000fca00080f0eff */
[----:B------:R2:W-:Y:S01]  /*3260*/  STG.E.U8 desc[UR36][R4.64], RZ ;  /* 0x000000ff04007986 */ /* 0x0005e2000c101124 */
[----:B------:R-:W-:Y:S05]  /*3270*/  BRA `(.L_x_30) ;  /* 0x0000000400347947 */ /* 0x000fea0003800000 */
.L_x_35:
[----:B------:R-:W-:-:S05]  /*3280*/  IMAD.MOV.U32 R3, RZ, RZ, -0x401 ;  /* 0xfffffbffff037424 */ /* 0x000fca00078e00ff */
[----:B------:R-:W-:-:S04]  /*3290*/  VIADDMNMX.U32 R8, R8, R3, 0x2, PT ;  /* 0x0000000208087446 */ /* 0x000fc80003800003 */
[----:B------:R-:W-:-:S04]  /*32a0*/  SHF.L.U32 R8, R8, 0x2, RZ ;  /* 0x0000000208087819 */ /* 0x000fc800000006ff */
[----:B0-----:R-:W0:Y:S02]  /*32b0*/  LDC R4, c[0x2][R8] ;  /* 0x0080000008047b82 */ /* 0x001e240000000800 */
[----:B0-----:R-:W-:-:S04]  /*32c0*/  SHF.R.S32.HI R5, RZ, 0x1f, R4 ;  /* 0x0000001fff057819 */ /* 0x001fc80000011404 */
.L_x_39:
[----:B------:R-:W-:Y:S05]  /*32d0*/  BRX R4 -0x32e0                                      (*"BRANCH_TARGETS .L_x_40,.L_x_41,.L_x_30"*) ;  /* 0xffffffcc04487949 */ /* 0x000fea000383ffff */
.L_x_41:
[----:B------:R-:W0:Y:S01]  /*32e0*/  S2UR UR5, SR_CgaCtaId ;  /* 0x00000000000579c3 */ /* 0x000e220000008800 */
[----:B------:R-:W-:Y:S02]  /*32f0*/  UMOV UR4, 0x400 ;  /* 0x0000040000047882 */ /* 0x000fe40000000000 */
[----:B0-----:R-:W-:-:S09]  /*3300*/  ULEA UR4, UR5, UR4, 0x18 ;  /* 0x0000000405047291 */ /* 0x001fd2000f8ec0ff */
[----:B------:R-:W1:Y:S04]  /*3310*/  LDS R8, [UR4+0x10] ;  /* 0x00001004ff087984 */ /* 0x000e680008000800 */
[----:B------:R-:W0:Y:S01]  /*3320*/  LDS R3, [UR4+0x4] ;  /* 0x00000404ff037984 */ /* 0x000e220008000800 */
[-C--:B-1----:R-:W-:Y:S02]  /*3330*/  IABS R7, R8.reuse ;  /* 0x0000000800077213 */ /* 0x082fe40000000000 */
[----:B------:R-:W-:Y:S02]  /*3340*/  IABS R10, R8 ;  /* 0x00000008000a7213 */ /* 0x000fe40000000000 */
[----:B------:R-:W1:Y:S08]  /*3350*/  I2F.RP R0, R7 ;  /* 0x0000000700007306 */ /* 0x000e700000209400 */
[----:B-1----:R-:W1:Y:S02]  /*3360*/  MUFU.RCP R0, R0 ;  /* 0x0000000000007308 */ /* 0x002e640000001000 */
[----:B-1----:R-:W-:Y:S01]  /*3370*/  VIADD R4, R0, 0xffffffe ;  /* 0x0ffffffe00047836 */ /* 0x002fe20000000000 */
[----:B0-----:R-:W-:-:S05]  /*3380*/  IABS R0, R3 ;  /* 0x0000000300007213 */ /* 0x001fca0000000000 */
        /* <DEDUP_REMOVED lines=19> */
[----:B------:R-:W-:Y:S02]  /*34c0*/  IMAD.MOV R4, RZ, RZ, -R5 ;  /* 0x000000ffff047224 */ /* 0x000fe400078e0a05 */
[----:B0-----:R-:W-:Y:S02]  /*34d0*/  IMAD R0, R5, -0x201, R0 ;  /* 0xfffffdff05007824 */ /* 0x001fe400078e0200 */
[----:B------:R-:W-:-:S05]  /*34e0*/  IMAD R3, R4, R8, R3 ;  /* 0x0000000804037224 */ /* 0x000fca00078e0203 */
[----:B------:R-:W-:-:S04]  /*34f0*/  LOP3.LUT R3, RZ, R3, RZ, 0x33, !PT ;  /* 0x00000003ff037212 */ /* 0x000fc800078e33ff */
[----:B------:R-:W-:-:S05]  /*3500*/  IADD3 R0, PT, PT, R0, R3, RZ ;  /* 0x0000000300007210 */ /* 0x000fca0007ffe0ff */
[----:B------:R0:W-:Y:S01]  /*3510*/  STS [UR4+0x101c], R0 ;  /* 0x00101c00ff007988 */ /* 0x0001e20008000804 */
[----:B------:R-:W-:Y:S05]  /*3520*/  BRA `(.L_x_30) ;  /* 0x0000000000887947 */ /* 0x000fea0003800000 */
.L_x_40:
        /* <DEDUP_REMOVED lines=33> */
[----:B------:R0:W-:Y:S02]  /*3740*/  STS [UR4+0x101c], R0 ;  /* 0x00101c00ff007988 */ /* 0x0001e40008000804 */
.L_x_30:
[----:B------:R-:W-:Y:S05]  /*3750*/  WARPSYNC.ALL ;  /* 0x0000000000007948 */ /* 0x000fea0003800000 */
[----:B------:R-:W5:Y:S08]  /*3760*/  S2UR UR5, SR_CgaCtaId ;  /* 0x00000000000579c3 */ /* 0x000f700000008800 */
[----:B------:R-:W-:Y:S06]  /*3770*/  BAR.SYNC.DEFER_BLOCKING 0x0 ;  /* 0x0000000000007b1d */ /* 0x000fec0000010000 */
[----:B------:R-:W-:-:S02]  /*3780*/  UMOV UR4, 0x400 ;  /* 0x0000040000047882 */ /* 0x000fc40000000000 */
[----:B-----5:R-:W-:-:S09]  /*3790*/  ULEA UR4, UR5, UR4, 0x18 ;  /* 0x0000000405047291 */ /* 0x020fd2000f8ec0ff */
[----:B0-2---:R-:W0:Y:S04]  /*37a0*/  LDS R0, [UR4+0x14] ;  /* 0x00001404ff007984 */ /* 0x005e280008000800 */
[----:B-1-34-:R-:W1:Y:S01]  /*37b0*/  LDS R3, [UR4+0x18] ;  /* 0x00001804ff037984 */ /* 0x01ae620008000800 */
[----:B0-----:R-:W-:Y:S02]  /*37c0*/  ISETP.LT.AND P1, PT, R0, 0x400, PT ;  /* 0x000004000000780c */ /* 0x001fe40003f21270 */
[----:B-1----:R-:W-:-:S13]  /*37d0*/  ISETP.NE.AND P0, PT, R3, RZ, PT ;  /* 0x000000ff0300720c */ /* 0x002fda0003f05270 */
[----:B------:R-:W-:Y:S05]  /*37e0*/  @!P0 BRA P1, `(.L_x_37) ;  /* 0xffffffe400dc8947 */ /* 0x000fea000083ffff */
[----:B------:R-:W-:Y:S05]  /*37f0*/  EXIT ;  /* 0x000000000000794d */ /* 0x000fea0003800000 */
.L_x_38:
[----:B------:R-:W-:-:S00]  /*3800*/  BRA `(.L_x_38) ;  /* 0xfffffffc00fc7947 */ /* 0x000fc0000383ffff */
[----:B------:R-:W-:-:S00]  /*3810*/  NOP ;  /* 0x0000000000007918 */ /* 0x000fc00000000000 */
        /* <DEDUP_REMOVED lines=14> */
.L_x_43:


//--------------------- .nv.global.init           --------------------------
	.section	.nv.global.init,"aw",@progbits
.nv.global.init:
	.type		$str,@object
	.size		$str,(.L_0 - $str)
$str:
        /*0000*/ 	.byte	0x45, 0x52, 0x52, 0x25, 0x64, 0x25, 0x64, 0x25, 0x64, 0x6e, 0x00
.L_0:


//--------------------- .nv.shared._Z9inplinGpuPcS_S_PiS0_S_ --------------------------
	.section	.nv.shared._Z9inplinGpuPcS_S_PiS0_S_,"aw",@nobits
	.sectionflags	@""
	.align	4
.nv.shared._Z9inplinGpuPcS_S_PiS0_S_:
	.zero		13352


//--------------------- .nv.shared.reserved.0     --------------------------
	.section	.nv.shared.reserved.0,"aw",@nobits
	.weak		__nv_reservedSMEM_offset_0_alias
	.size		__nv_reservedSMEM_offset_0_alias, 0, 64
	.other		__nv_reservedSMEM_offset_0_alias,@"STO_CUDA_RESERVED_SHARED STV_DEFAULT"
__nv_reservedSMEM_offset_0_alias:
	.zero		0
	.zero		64


//--------------------- .nv.constant0._Z9inplinGpuPcS_S_PiS0_S_ --------------------------
	.section	.nv.constant0._Z9inplinGpuPcS_S_PiS0_S_,"a",@progbits
	.sectionflags	@""
	.align	4
.nv.constant0._Z9inplinGpuPcS_S_PiS0_S_:
	.zero		944


//--------------------- SYMBOLS --------------------------

	.type		.nv.reservedSmem.offset0,@object
	.size		.nv.reservedSmem.offset0,0x4
	.type		.nv.reservedSmem.cap,@object
	.size		.nv.reservedSmem.cap,0x4
	.type		vprintf,@function
